//
// Generated by NVIDIA NVVM Compiler
//
// Compiler Build ID: CL-36424714
// Cuda compilation tools, release 13.0, V13.0.88
// Based on NVVM 20.0.0
//

.version 9.0
.target sm_100
.address_size 64

	// .globl	_Z9cal_deltaP5GraphPi
// _ZZ6kernelP5GraphPfPiiE1s has been demoted
// _ZZ6kernelP5GraphPfPiiE8ends_len has been demoted
// _ZZ6kernelP5GraphPfPiiE5s_len has been demoted
// _ZZ6kernelP5GraphPfPiiE5delta has been demoted
// _ZZ6kernelP5GraphPfPiiE5depth has been demoted
// _ZZ6kernelP5GraphPfPiiE5start has been demoted
// _ZZ6kernelP5GraphPfPiiE3end has been demoted
// _ZZ6kernelP5GraphPfPiiE5count has been demoted
.extern .shared .align 16 .b8 array[];

.visible .entry _Z9cal_deltaP5GraphPi(
	.param .u64 .ptr .align 1 _Z9cal_deltaP5GraphPi_param_0,
	.param .u64 .ptr .align 1 _Z9cal_deltaP5GraphPi_param_1
)
{
	.reg .pred 	%p<10>;
	.reg .b32 	%r<116>;
	.reg .b64 	%rd<22>;

	ld.param.u64 	%rd5, [_Z9cal_deltaP5GraphPi_param_0];
	ld.param.u64 	%rd4, [_Z9cal_deltaP5GraphPi_param_1];
	cvta.to.global.u64 	%rd1, %rd5;
	mov.u32 	%r1, %tid.x;
	ld.global.u64 	%rd6, [%rd1+8];
	cvta.to.global.u64 	%rd7, %rd6;
	mul.wide.u32 	%rd8, %r1, 4;
	add.s64 	%rd9, %rd7, %rd8;
	ld.global.u32 	%r104, [%rd9];
	ld.global.u32 	%r3, [%rd9+4];
	setp.ge.s32 	%p1, %r104, %r3;
	mov.b32 	%r115, 2147483647;
	@%p1 bra 	$L__BB0_13;
	ld.global.u64 	%rd10, [%rd1+24];
	cvta.to.global.u64 	%rd2, %rd10;
	add.s32 	%r39, %r104, 1;
	max.s32 	%r40, %r3, %r39;
	sub.s32 	%r4, %r40, %r104;
	and.b32  	%r5, %r4, 15;
	sub.s32 	%r41, %r104, %r40;
	setp.gt.u32 	%p2, %r41, -16;
	mov.b32 	%r115, 2147483647;
	@%p2 bra 	$L__BB0_4;
	and.b32  	%r43, %r4, -16;
	neg.s32 	%r100, %r43;
	add.s64 	%rd3, %rd2, 32;
	mov.b32 	%r115, 2147483647;
$L__BB0_3:
	.pragma "nounroll";
	mul.wide.s32 	%rd11, %r104, 4;
	add.s64 	%rd12, %rd3, %rd11;
	ld.global.u32 	%r44, [%rd12+-32];
	min.s32 	%r45, %r115, %r44;
	ld.global.u32 	%r46, [%rd12+-28];
	min.s32 	%r47, %r45, %r46;
	ld.global.u32 	%r48, [%rd12+-24];
	min.s32 	%r49, %r47, %r48;
	ld.global.u32 	%r50, [%rd12+-20];
	min.s32 	%r51, %r49, %r50;
	ld.global.u32 	%r52, [%rd12+-16];
	min.s32 	%r53, %r51, %r52;
	ld.global.u32 	%r54, [%rd12+-12];
	min.s32 	%r55, %r53, %r54;
	ld.global.u32 	%r56, [%rd12+-8];
	min.s32 	%r57, %r55, %r56;
	ld.global.u32 	%r58, [%rd12+-4];
	min.s32 	%r59, %r57, %r58;
	ld.global.u32 	%r60, [%rd12];
	min.s32 	%r61, %r59, %r60;
	ld.global.u32 	%r62, [%rd12+4];
	min.s32 	%r63, %r61, %r62;
	ld.global.u32 	%r64, [%rd12+8];
	min.s32 	%r65, %r63, %r64;
	ld.global.u32 	%r66, [%rd12+12];
	min.s32 	%r67, %r65, %r66;
	ld.global.u32 	%r68, [%rd12+16];
	min.s32 	%r69, %r67, %r68;
	ld.global.u32 	%r70, [%rd12+20];
	min.s32 	%r71, %r69, %r70;
	ld.global.u32 	%r72, [%rd12+24];
	min.s32 	%r73, %r71, %r72;
	ld.global.u32 	%r74, [%rd12+28];
	min.s32 	%r115, %r73, %r74;
	add.s32 	%r104, %r104, 16;
	add.s32 	%r100, %r100, 16;
	setp.ne.s32 	%p3, %r100, 0;
	@%p3 bra 	$L__BB0_3;
$L__BB0_4:
	setp.eq.s32 	%p4, %r5, 0;
	@%p4 bra 	$L__BB0_13;
	and.b32  	%r16, %r4, 7;
	setp.lt.u32 	%p5, %r5, 8;
	@%p5 bra 	$L__BB0_7;
	mul.wide.s32 	%rd13, %r104, 4;
	add.s64 	%rd14, %rd2, %rd13;
	ld.global.u32 	%r76, [%rd14];
	min.s32 	%r77, %r115, %r76;
	ld.global.u32 	%r78, [%rd14+4];
	min.s32 	%r79, %r77, %r78;
	ld.global.u32 	%r80, [%rd14+8];
	min.s32 	%r81, %r79, %r80;
	ld.global.u32 	%r82, [%rd14+12];
	min.s32 	%r83, %r81, %r82;
	ld.global.u32 	%r84, [%rd14+16];
	min.s32 	%r85, %r83, %r84;
	ld.global.u32 	%r86, [%rd14+20];
	min.s32 	%r87, %r85, %r86;
	ld.global.u32 	%r88, [%rd14+24];
	min.s32 	%r89, %r87, %r88;
	ld.global.u32 	%r90, [%rd14+28];
	min.s32 	%r115, %r89, %r90;
	add.s32 	%r104, %r104, 8;
$L__BB0_7:
	setp.eq.s32 	%p6, %r16, 0;
	@%p6 bra 	$L__BB0_13;
	and.b32  	%r22, %r4, 3;
	setp.lt.u32 	%p7, %r16, 4;
	@%p7 bra 	$L__BB0_10;
	mul.wide.s32 	%rd15, %r104, 4;
	add.s64 	%rd16, %rd2, %rd15;
	ld.global.u32 	%r92, [%rd16];
	min.s32 	%r93, %r115, %r92;
	ld.global.u32 	%r94, [%rd16+4];
	min.s32 	%r95, %r93, %r94;
	ld.global.u32 	%r96, [%rd16+8];
	min.s32 	%r97, %r95, %r96;
	ld.global.u32 	%r98, [%rd16+12];
	min.s32 	%r115, %r97, %r98;
	add.s32 	%r104, %r104, 4;
$L__BB0_10:
	setp.eq.s32 	%p8, %r22, 0;
	@%p8 bra 	$L__BB0_13;
	neg.s32 	%r112, %r22;
$L__BB0_12:
	.pragma "nounroll";
	mul.wide.s32 	%rd17, %r104, 4;
	add.s64 	%rd18, %rd2, %rd17;
	ld.global.u32 	%r99, [%rd18];
	min.s32 	%r115, %r115, %r99;
	add.s32 	%r104, %r104, 1;
	add.s32 	%r112, %r112, 1;
	setp.ne.s32 	%p9, %r112, 0;
	@%p9 bra 	$L__BB0_12;
$L__BB0_13:
	cvta.to.global.u64 	%rd19, %rd4;
	add.s64 	%rd21, %rd19, %rd8;
	st.global.u32 	[%rd21], %r115;
	ret;

}
	// .globl	_Z6kernelP5GraphPfPii
.visible .entry _Z6kernelP5GraphPfPii(
	.param .u64 .ptr .align 1 _Z6kernelP5GraphPfPii_param_0,
	.param .u64 .ptr .align 1 _Z6kernelP5GraphPfPii_param_1,
	.param .u64 .ptr .align 1 _Z6kernelP5GraphPfPii_param_2,
	.param .u32 _Z6kernelP5GraphPfPii_param_3
)
{
	.reg .pred 	%p<31>;
	.reg .b32 	%r<137>;
	.reg .b32 	%f<8>;
	.reg .b64 	%rd<34>;
	.reg .b64 	%fd<6>;
	// demoted variable
	.shared .align 4 .u32 _ZZ6kernelP5GraphPfPiiE1s;
	// demoted variable
	.shared .align 4 .u32 _ZZ6kernelP5GraphPfPiiE8ends_len;
	// demoted variable
	.shared .align 4 .u32 _ZZ6kernelP5GraphPfPiiE5s_len;
	// demoted variable
	.shared .align 4 .u32 _ZZ6kernelP5GraphPfPiiE5delta;
	// demoted variable
	.shared .align 4 .u32 _ZZ6kernelP5GraphPfPiiE5depth;
	// demoted variable
	.shared .align 4 .u32 _ZZ6kernelP5GraphPfPiiE5start;
	// demoted variable
	.shared .align 4 .u32 _ZZ6kernelP5GraphPfPiiE3end;
	// demoted variable
	.shared .align 4 .u32 _ZZ6kernelP5GraphPfPiiE5count;
	ld.param.u64 	%rd13, [_Z6kernelP5GraphPfPii_param_0];
	ld.param.u64 	%rd11, [_Z6kernelP5GraphPfPii_param_1];
	ld.param.u64 	%rd12, [_Z6kernelP5GraphPfPii_param_2];
	ld.param.u32 	%r42, [_Z6kernelP5GraphPfPii_param_3];
	cvta.to.global.u64 	%rd1, %rd13;
	mov.u32 	%r1, %tid.x;
	shl.b32 	%r43, %r42, 2;
	mov.u32 	%r44, array;
	add.s32 	%r2, %r44, %r43;
	add.s32 	%r3, %r2, %r43;
	add.s32 	%r4, %r3, %r43;
	shl.b32 	%r5, %r42, 4;
	add.s32 	%r6, %r3, %r5;
	add.s32 	%r7, %r4, %r5;
	mov.u32 	%r45, %ctaid.x;
	st.shared.u32 	[_ZZ6kernelP5GraphPfPiiE1s], %r45;
	bar.sync 	0;
	ld.shared.u32 	%r46, [_ZZ6kernelP5GraphPfPiiE1s];
	setp.ne.s32 	%p1, %r1, %r46;
	shl.b32 	%r47, %r1, 2;
	add.s32 	%r8, %r3, %r47;
	add.s32 	%r9, %r4, %r47;
	add.s32 	%r10, %r44, %r47;
	add.s32 	%r11, %r2, %r47;
	@%p1 bra 	$L__BB1_2;
	mov.b32 	%r51, 0;
	st.shared.u32 	[%r8], %r51;
	mov.b32 	%r52, 1;
	st.shared.u32 	[%r9], %r52;
	st.shared.u32 	[%r10], %r51;
	st.shared.u32 	[%r11], %r52;
	st.shared.u32 	[%r7], %r1;
	st.shared.u32 	[_ZZ6kernelP5GraphPfPiiE5s_len], %r52;
	st.shared.v2.u32 	[%r6], {%r51, %r52};
	mov.b32 	%r53, 2;
	st.shared.u32 	[_ZZ6kernelP5GraphPfPiiE8ends_len], %r53;
	bra.uni 	$L__BB1_3;
$L__BB1_2:
	mov.b32 	%r48, 1;
	st.shared.u32 	[%r10], %r48;
	mov.b32 	%r49, 0;
	st.shared.u32 	[%r11], %r49;
	mov.b32 	%r50, 2147483647;
	st.shared.u32 	[%r8], %r50;
	st.shared.u32 	[%r9], %r49;
$L__BB1_3:
	add.s32 	%r12, %r4, %r43;
	add.s32 	%r13, %r2, %r5;
	add.s32 	%r56, %r12, %r47;
	mov.b32 	%r57, 0;
	st.shared.u32 	[%r56], %r57;
	add.s32 	%r58, %r13, %r47;
	st.shared.u32 	[%r58], %r57;
	st.shared.u32 	[_ZZ6kernelP5GraphPfPiiE5delta], %r57;
	bar.sync 	0;
	ld.shared.u32 	%r59, [_ZZ6kernelP5GraphPfPiiE5delta];
	setp.eq.s32 	%p2, %r59, 2147483647;
	@%p2 bra 	$L__BB1_29;
	cvta.to.global.u64 	%rd14, %rd12;
	mul.wide.u32 	%rd15, %r1, 4;
	add.s64 	%rd2, %rd14, %rd15;
$L__BB1_5:
	bar.sync 	0;
	ld.shared.u32 	%r60, [%r11];
	setp.ne.s32 	%p3, %r60, 1;
	@%p3 bra 	$L__BB1_16;
	ld.global.u64 	%rd16, [%rd1+8];
	add.s64 	%rd3, %rd16, %rd15;
	ld.u32 	%r133, [%rd3];
	ld.u32 	%r61, [%rd3+4];
	setp.ge.s32 	%p4, %r133, %r61;
	@%p4 bra 	$L__BB1_16;
	ld.global.u64 	%rd4, [%rd1+16];
	ld.global.u64 	%rd5, [%rd1+24];
$L__BB1_8:
	mul.wide.s32 	%rd18, %r133, 4;
	add.s64 	%rd19, %rd4, %rd18;
	ld.u32 	%r16, [%rd19];
	add.s64 	%rd20, %rd5, %rd18;
	ld.u32 	%r17, [%rd20];
	shl.b32 	%r62, %r16, 2;
	add.s32 	%r18, %r13, %r62;
$L__BB1_9:
	atom.relaxed.shared.cas.b32 	%r63, [%r18], 0, 1;
	setp.ne.s32 	%p5, %r63, 0;
	@%p5 bra 	$L__BB1_9;
	add.s32 	%r19, %r3, %r62;
	add.s32 	%r20, %r4, %r62;
	mov.u32 	%r65, array;
	add.s32 	%r66, %r65, %r62;
	ld.shared.u32 	%r67, [%r66];
	setp.ne.s32 	%p6, %r67, 1;
	ld.shared.u32 	%r135, [%r19];
	ld.shared.u32 	%r134, [%r8];
	@%p6 bra 	$L__BB1_13;
	add.s32 	%r23, %r134, %r17;
	setp.ge.s32 	%p7, %r23, %r135;
	@%p7 bra 	$L__BB1_13;
	st.shared.u32 	[%r19], %r23;
	mov.b32 	%r68, 0;
	st.shared.u32 	[%r20], %r68;
	ld.shared.u32 	%r135, [%r19];
	ld.shared.u32 	%r134, [%r8];
$L__BB1_13:
	add.s32 	%r69, %r134, %r17;
	setp.ne.s32 	%p8, %r135, %r69;
	@%p8 bra 	$L__BB1_15;
	ld.shared.u32 	%r70, [%r20];
	ld.shared.u32 	%r71, [%r9];
	add.s32 	%r72, %r71, %r70;
	st.shared.u32 	[%r20], %r72;
$L__BB1_15:
	atom.shared.exch.b32 	%r73, [%r18], 0;
	add.s32 	%r133, %r133, 1;
	ld.u32 	%r74, [%rd3+4];
	setp.lt.s32 	%p9, %r133, %r74;
	@%p9 bra 	$L__BB1_8;
$L__BB1_16:
	setp.ne.s32 	%p10, %r1, 0;
	@%p10 bra 	$L__BB1_18;
	atom.shared.exch.b32 	%r75, [_ZZ6kernelP5GraphPfPiiE5delta], 2147483647;
$L__BB1_18:
	bar.sync 	0;
	ld.shared.u32 	%r76, [%r10];
	setp.ne.s32 	%p11, %r76, 1;
	@%p11 bra 	$L__BB1_21;
	ld.shared.u32 	%r29, [%r8];
	setp.eq.s32 	%p12, %r29, 2147483647;
	@%p12 bra 	$L__BB1_21;
	ld.global.u32 	%r77, [%rd2];
	add.s32 	%r78, %r77, %r29;
	atom.shared.min.s32 	%r79, [_ZZ6kernelP5GraphPfPiiE5delta], %r78;
$L__BB1_21:
	setp.ne.s32 	%p13, %r1, 0;
	@%p13 bra 	$L__BB1_23;
	atom.shared.exch.b32 	%r80, [_ZZ6kernelP5GraphPfPiiE5count], 0;
$L__BB1_23:
	mov.b32 	%r81, 0;
	st.shared.u32 	[%r11], %r81;
	bar.sync 	0;
	ld.shared.u32 	%r82, [%r10];
	setp.ne.s32 	%p14, %r82, 1;
	@%p14 bra 	$L__BB1_26;
	ld.shared.u32 	%r83, [%r8];
	ld.shared.u32 	%r84, [_ZZ6kernelP5GraphPfPiiE5delta];
	setp.ge.s32 	%p15, %r83, %r84;
	@%p15 bra 	$L__BB1_26;
	mov.b32 	%r85, 0;
	st.shared.u32 	[%r10], %r85;
	mov.b32 	%r86, 1;
	st.shared.u32 	[%r11], %r86;
	atom.shared.add.u32 	%r87, [_ZZ6kernelP5GraphPfPiiE5s_len], 1;
	shl.b32 	%r88, %r87, 2;
	add.s32 	%r89, %r7, %r88;
	st.shared.u32 	[%r89], %r1;
	atom.shared.add.u32 	%r90, [_ZZ6kernelP5GraphPfPiiE5count], 1;
$L__BB1_26:
	setp.ne.s32 	%p16, %r1, 0;
	bar.sync 	0;
	ld.shared.u32 	%r91, [_ZZ6kernelP5GraphPfPiiE5count];
	setp.lt.s32 	%p17, %r91, 1;
	or.pred  	%p18, %p16, %p17;
	@%p18 bra 	$L__BB1_28;
	ld.shared.u32 	%r92, [_ZZ6kernelP5GraphPfPiiE8ends_len];
	shl.b32 	%r93, %r92, 2;
	add.s32 	%r94, %r6, %r93;
	ld.shared.u32 	%r95, [%r94+-4];
	add.s32 	%r96, %r91, %r95;
	st.shared.u32 	[%r94], %r96;
	add.s32 	%r97, %r92, 1;
	st.shared.u32 	[_ZZ6kernelP5GraphPfPiiE8ends_len], %r97;
$L__BB1_28:
	bar.sync 	0;
	ld.shared.u32 	%r98, [_ZZ6kernelP5GraphPfPiiE5delta];
	setp.ne.s32 	%p19, %r98, 2147483647;
	@%p19 bra 	$L__BB1_5;
$L__BB1_29:
	setp.ne.s32 	%p20, %r1, 0;
	@%p20 bra 	$L__BB1_31;
	ld.shared.u32 	%r99, [_ZZ6kernelP5GraphPfPiiE8ends_len];
	add.s32 	%r100, %r99, -1;
	st.shared.u32 	[_ZZ6kernelP5GraphPfPiiE5depth], %r100;
$L__BB1_31:
	bar.sync 	0;
	ld.shared.u32 	%r101, [_ZZ6kernelP5GraphPfPiiE5depth];
	setp.lt.s32 	%p21, %r101, 1;
	@%p21 bra 	$L__BB1_47;
	mov.u32 	%r102, array;
	add.s32 	%r31, %r102, %r5;
	cvta.to.global.u64 	%rd6, %rd11;
$L__BB1_33:
	setp.ne.s32 	%p22, %r1, 0;
	bar.sync 	0;
	@%p22 bra 	$L__BB1_35;
	ld.shared.u32 	%r103, [_ZZ6kernelP5GraphPfPiiE5depth];
	shl.b32 	%r104, %r103, 2;
	add.s32 	%r105, %r6, %r104;
	ld.shared.u32 	%r106, [%r105+-4];
	st.shared.u32 	[_ZZ6kernelP5GraphPfPiiE5start], %r106;
	ld.shared.u32 	%r107, [%r105];
	add.s32 	%r108, %r107, -1;
	st.shared.u32 	[_ZZ6kernelP5GraphPfPiiE3end], %r108;
$L__BB1_35:
	bar.sync 	0;
	ld.shared.u32 	%r109, [_ZZ6kernelP5GraphPfPiiE3end];
	ld.shared.u32 	%r32, [_ZZ6kernelP5GraphPfPiiE5start];
	sub.s32 	%r110, %r109, %r32;
	setp.gt.s32 	%p23, %r1, %r110;
	@%p23 bra 	$L__BB1_44;
	add.s32 	%r111, %r32, %r1;
	shl.b32 	%r112, %r111, 2;
	add.s32 	%r113, %r7, %r112;
	ld.shared.u32 	%r33, [%r113];
	ld.global.u64 	%rd32, [%rd1+8];
	mul.wide.s32 	%rd21, %r33, 4;
	add.s64 	%rd22, %rd32, %rd21;
	ld.u32 	%r136, [%rd22];
	ld.u32 	%r114, [%rd22+4];
	setp.ge.s32 	%p24, %r136, %r114;
	shl.b32 	%r115, %r33, 2;
	add.s32 	%r35, %r31, %r115;
	@%p24 bra 	$L__BB1_42;
	add.s32 	%r36, %r3, %r115;
	add.s32 	%r37, %r4, %r115;
$L__BB1_38:
	ld.global.u64 	%rd23, [%rd1+16];
	mul.wide.s32 	%rd24, %r136, 4;
	add.s64 	%rd25, %rd23, %rd24;
	ld.u32 	%r39, [%rd25];
	ld.global.u64 	%rd26, [%rd1+24];
	add.s64 	%rd27, %rd26, %rd24;
	ld.u32 	%r117, [%rd27];
	shl.b32 	%r118, %r39, 2;
	add.s32 	%r119, %r3, %r118;
	ld.shared.u32 	%r120, [%r119];
	ld.shared.u32 	%r121, [%r36];
	add.s32 	%r122, %r121, %r117;
	setp.ne.s32 	%p25, %r120, %r122;
	@%p25 bra 	$L__BB1_41;
	add.s32 	%r124, %r4, %r118;
	ld.shared.u32 	%r40, [%r124];
	setp.eq.s32 	%p26, %r40, 0;
	@%p26 bra 	$L__BB1_41;
	ld.shared.u32 	%r125, [%r37];
	cvt.rn.f64.s32 	%fd1, %r125;
	cvt.rn.f64.s32 	%fd2, %r40;
	div.rn.f64 	%fd3, %fd1, %fd2;
	add.s32 	%r127, %r12, %r118;
	ld.shared.f32 	%f1, [%r127];
	add.f32 	%f2, %f1, 0f3F800000;
	cvt.f64.f32 	%fd4, %f2;
	mul.f64 	%fd5, %fd3, %fd4;
	cvt.rn.f32.f64 	%f3, %fd5;
	atom.shared.add.f32 	%f4, [%r35], %f3;
	ld.global.u64 	%rd32, [%rd1+8];
$L__BB1_41:
	add.s32 	%r136, %r136, 1;
	add.s64 	%rd29, %rd32, %rd21;
	ld.u32 	%r128, [%rd29+4];
	setp.lt.s32 	%p27, %r136, %r128;
	@%p27 bra 	$L__BB1_38;
$L__BB1_42:
	ld.shared.u32 	%r129, [_ZZ6kernelP5GraphPfPiiE1s];
	setp.eq.s32 	%p28, %r33, %r129;
	@%p28 bra 	$L__BB1_44;
	add.s64 	%rd31, %rd6, %rd21;
	ld.shared.f32 	%f5, [%r35];
	mul.f32 	%f6, %f5, 0f3F000000;
	atom.global.add.f32 	%f7, [%rd31], %f6;
$L__BB1_44:
	setp.ne.s32 	%p29, %r1, 0;
	@%p29 bra 	$L__BB1_46;
	ld.shared.u32 	%r130, [_ZZ6kernelP5GraphPfPiiE5depth];
	add.s32 	%r131, %r130, -1;
	st.shared.u32 	[_ZZ6kernelP5GraphPfPiiE5depth], %r131;
$L__BB1_46:
	bar.sync 	0;
	ld.shared.u32 	%r132, [_ZZ6kernelP5GraphPfPiiE5depth];
	setp.gt.s32 	%p30, %r132, 0;
	@%p30 bra 	$L__BB1_33;
$L__BB1_47:
	ret;

}


// ===== COMPILED SASS (sm_100) =====

	.target	sm_100

	.elftype	@"ET_EXEC"


//--------------------- .note.nv.tkinfo           --------------------------
	.section	.note.nv.tkinfo,"",@"SHT_NOTE"
	.sectionflags	@"SHF_NOTE_NV_TKINFO"
	.tkinfo
        /*0018*/ 	.word	0x00000002
        /*0030*/ 	.string	""
        /*0030*/ 	.string	"ptxas"
        /*0030*/ 	.string	"Cuda compilation tools, release 13.0, V13.0.88"
        /*0030*/ 	.string	"Build cuda_13.0.r13.0/compiler.36424714_0"
        /*0030*/ 	.string	"-arch sm_100 -m 64 "



//--------------------- .note.nv.cuinfo           --------------------------
	.section	.note.nv.cuinfo,"",@"SHT_NOTE"
	.sectionflags	@"SHF_NOTE_NV_CUINFO"
        /*0018*/ 	.short	0x0002
        /*001a*/ 	.short	0x0064
        /*001c*/ 	.short	0x0082
	.zero		2


//--------------------- .nv.info                  --------------------------
	.section	.nv.info,"",@"SHT_CUDA_INFO"
	.align	4


	//----- nvinfo : EIATTR_REGCOUNT
	.align		4
        /*0000*/ 	.byte	0x04, 0x2f
        /*0002*/ 	.short	(.L_1 - .L_0)
	.align		4
.L_0:
        /*0004*/ 	.word	index@(_Z9cal_deltaP5GraphPi)
        /*0008*/ 	.word	0x0000001e


	//----- nvinfo : EIATTR_FRAME_SIZE
	.align		4
.L_1:
        /*000c*/ 	.byte	0x04, 0x11
        /*000e*/ 	.short	(.L_3 - .L_2)
	.align		4
.L_2:
        /*0010*/ 	.word	index@(_Z9cal_deltaP5GraphPi)
        /*0014*/ 	.word	0x00000000


	//----- nvinfo : EIATTR_REGCOUNT
	.align		4
.L_3:
        /*0018*/ 	.byte	0x04, 0x2f
        /*001a*/ 	.short	(.L_5 - .L_4)
	.align		4
.L_4:
        /*001c*/ 	.word	index@(_Z6kernelP5GraphPfPii)
        /*0020*/ 	.word	0x0000001e


	//----- nvinfo : EIATTR_FRAME_SIZE
	.align		4
.L_5:
        /*0024*/ 	.byte	0x04, 0x11
        /*0026*/ 	.short	(.L_7 - .L_6)
	.align		4
.L_6:
        /*0028*/ 	.word	index@($__internal_0_$__cuda_sm20_div_rn_f64_full)
        /*002c*/ 	.word	0x00000000


	//----- nvinfo : EIATTR_FRAME_SIZE
	.align		4
.L_7:
        /*0030*/ 	.byte	0x04, 0x11
        /*0032*/ 	.short	(.L_9 - .L_8)
	.align		4
.L_8:
        /*0034*/ 	.word	index@(_Z6kernelP5GraphPfPii)
        /*0038*/ 	.word	0x00000000


	//----- nvinfo : EIATTR_MIN_STACK_SIZE
	.align		4
.L_9:
        /*003c*/ 	.byte	0x04, 0x12
        /*003e*/ 	.short	(.L_11 - .L_10)
	.align		4
.L_10:
        /*0040*/ 	.word	index@(_Z6kernelP5GraphPfPii)
        /*0044*/ 	.word	0x00000000


	//----- nvinfo : EIATTR_MIN_STACK_SIZE
	.align		4
.L_11:
        /*0048*/ 	.byte	0x04, 0x12
        /*004a*/ 	.short	(.L_13 - .L_12)
	.align		4
.L_12:
        /*004c*/ 	.word	index@(_Z9cal_deltaP5GraphPi)
        /*0050*/ 	.word	0x00000000
.L_13:


//--------------------- .nv.compat                --------------------------
	.section	.nv.compat,"",@"SHT_CUDA_COMPAT_INFO"
	.align	4
        /*0000*/ 	.byte	0x02, 0x09, 0x00, 0x00, 0x02, 0x02, 0x01, 0x00, 0x02, 0x05, 0x05, 0x00, 0x03, 0x07, 0x01, 0x01
        /*0010*/ 	.byte	0x02, 0x03, 0x00, 0x00, 0x02, 0x06, 0x01, 0x00, 0x04, 0x0b, 0x08, 0x00, 0x01, 0x00, 0x00, 0x00
        /*0020*/ 	.byte	0x00, 0x00, 0x00, 0x00


//--------------------- .nv.info._Z6kernelP5GraphPfPii --------------------------
	.section	.nv.info._Z6kernelP5GraphPfPii,"",@"SHT_CUDA_INFO"
	.sectionflags	@""
	.align	4


	//----- nvinfo : EIATTR_CUDA_API_VERSION
	.align		4
        /*0000*/ 	.byte	0x04, 0x37
        /*0002*/ 	.short	(.L_15 - .L_14)
.L_14:
        /*0004*/ 	.word	0x00000082


	//----- nvinfo : EIATTR_KPARAM_INFO
	.align		4
.L_15:
        /*0008*/ 	.byte	0x04, 0x17
        /*000a*/ 	.short	(.L_17 - .L_16)
.L_16:
        /*000c*/ 	.word	0x00000000
        /*0010*/ 	.short	0x0003
        /*0012*/ 	.short	0x0018
        /*0014*/ 	.byte	0x00, 0xf0, 0x11, 0x00


	//----- nvinfo : EIATTR_KPARAM_INFO
	.align		4
.L_17:
        /*0018*/ 	.byte	0x04, 0x17
        /*001a*/ 	.short	(.L_19 - .L_18)
.L_18:
        /*001c*/ 	.word	0x00000000
        /*0020*/ 	.short	0x0002
        /*0022*/ 	.short	0x0010
        /*0024*/ 	.byte	0x00, 0xf5, 0x21, 0x00


	//----- nvinfo : EIATTR_KPARAM_INFO
	.align		4
.L_19:
        /*0028*/ 	.byte	0x04, 0x17
        /*002a*/ 	.short	(.L_21 - .L_20)
.L_20:
        /*002c*/ 	.word	0x00000000
        /*0030*/ 	.short	0x0001
        /*0032*/ 	.short	0x0008
        /*0034*/ 	.byte	0x00, 0xf5, 0x21, 0x00


	//----- nvinfo : EIATTR_KPARAM_INFO
	.align		4
.L_21:
        /*0038*/ 	.byte	0x04, 0x17
        /*003a*/ 	.short	(.L_23 - .L_22)
.L_22:
        /*003c*/ 	.word	0x00000000
        /*0040*/ 	.short	0x0000
        /*0042*/ 	.short	0x0000
        /*0044*/ 	.byte	0x00, 0xf5, 0x21, 0x00


	//----- nvinfo : EIATTR_SPARSE_MMA_MASK
	.align		4
.L_23:
        /*0048*/ 	.byte	0x03, 0x50
        /*004a*/ 	.short	0x0000


	//----- nvinfo : EIATTR_MAXREG_COUNT
	.align		4
        /*004c*/ 	.byte	0x03, 0x1b
        /*004e*/ 	.short	0x00ff


	//----- nvinfo : EIATTR_NUM_BARRIERS
	.align		4
        /*0050*/ 	.byte	0x02, 0x4c
        /*0052*/ 	.byte	0x01
	.zero		1


	//----- nvinfo : EIATTR_MERCURY_ISA_VERSION
	.align		4
        /*0054*/ 	.byte	0x03, 0x5f
        /*0056*/ 	.short	0x0101


	//----- nvinfo : EIATTR_INT_WARP_WIDE_INSTR_OFFSETS
	.align		4
        /*0058*/ 	.byte	0x04, 0x31
        /*005a*/ 	.short	(.L_25 - .L_24)


	//   ....[0]....
.L_24:
        /*005c*/ 	.word	0x00000890


	//   ....[1]....
        /*0060*/ 	.word	0x00000910


	//   ....[2]....
        /*0064*/ 	.word	0x00000ab0


	//   ....[3]....
        /*0068*/ 	.word	0x00000ba0


	//----- nvinfo : EIATTR_VRC_CTA_INIT_COUNT
	.align		4
.L_25:
        /*006c*/ 	.byte	0x02, 0x4a
	.zero		1
	.zero		1


	//----- nvinfo : EIATTR_EXIT_INSTR_OFFSETS
	.align		4
        /*0070*/ 	.byte	0x04, 0x1c
        /*0072*/ 	.short	(.L_27 - .L_26)


	//   ....[0]....
.L_26:
        /*0074*/ 	.word	0x00000d90


	//   ....[1]....
        /*0078*/ 	.word	0x000015b0


	//----- nvinfo : EIATTR_CRS_STACK_SIZE
	.align		4
.L_27:
        /*007c*/ 	.byte	0x04, 0x1e
        /*007e*/ 	.short	(.L_29 - .L_28)
.L_28:
        /*0080*/ 	.word	0x00000000


	//----- nvinfo : EIATTR_CBANK_PARAM_SIZE
	.align		4
.L_29:
        /*0084*/ 	.byte	0x03, 0x19
        /*0086*/ 	.short	0x001c


	//----- nvinfo : EIATTR_PARAM_CBANK
	.align		4
        /*0088*/ 	.byte	0x04, 0x0a
        /*008a*/ 	.short	(.L_31 - .L_30)
	.align		4
.L_30:
        /*008c*/ 	.word	index@(.nv.constant0._Z6kernelP5GraphPfPii)
        /*0090*/ 	.short	0x0380
        /*0092*/ 	.short	0x001c


	//----- nvinfo : EIATTR_SW_WAR
	.align		4
.L_31:
        /*0094*/ 	.byte	0x04, 0x36
        /*0096*/ 	.short	(.L_33 - .L_32)
.L_32:
        /*0098*/ 	.word	0x00000008
.L_33:


//--------------------- .nv.info._Z9cal_deltaP5GraphPi --------------------------
	.section	.nv.info._Z9cal_deltaP5GraphPi,"",@"SHT_CUDA_INFO"
	.sectionflags	@""
	.align	4


	//----- nvinfo : EIATTR_CUDA_API_VERSION
	.align		4
        /*0000*/ 	.byte	0x04, 0x37
        /*0002*/ 	.short	(.L_35 - .L_34)
.L_34:
        /*0004*/ 	.word	0x00000082


	//----- nvinfo : EIATTR_KPARAM_INFO
	.align		4
.L_35:
        /*0008*/ 	.byte	0x04, 0x17
        /*000a*/ 	.short	(.L_37 - .L_36)
.L_36:
        /*000c*/ 	.word	0x00000000
        /*0010*/ 	.short	0x0001
        /*0012*/ 	.short	0x0008
        /*0014*/ 	.byte	0x00, 0xf5, 0x21, 0x00


	//----- nvinfo : EIATTR_KPARAM_INFO
	.align		4
.L_37:
        /*0018*/ 	.byte	0x04, 0x17
        /*001a*/ 	.short	(.L_39 - .L_38)
.L_38:
        /*001c*/ 	.word	0x00000000
        /*0020*/ 	.short	0x0000
        /*0022*/ 	.short	0x0000
        /*0024*/ 	.byte	0x00, 0xf5, 0x21, 0x00


	//----- nvinfo : EIATTR_SPARSE_MMA_MASK
	.align		4
.L_39:
        /*0028*/ 	.byte	0x03, 0x50
        /*002a*/ 	.short	0x0000


	//----- nvinfo : EIATTR_MAXREG_COUNT
	.align		4
        /*002c*/ 	.byte	0x03, 0x1b
        /*002e*/ 	.short	0x00ff


	//----- nvinfo : EIATTR_MERCURY_ISA_VERSION
	.align		4
        /*0030*/ 	.byte	0x03, 0x5f
        /*0032*/ 	.short	0x0101


	//----- nvinfo : EIATTR_VRC_CTA_INIT_COUNT
	.align		4
        /*0034*/ 	.byte	0x02, 0x4a
	.zero		1
	.zero		1


	//----- nvinfo : EIATTR_EXIT_INSTR_OFFSETS
	.align		4
        /*0038*/ 	.byte	0x04, 0x1c
        /*003a*/ 	.short	(.L_41 - .L_40)


	//   ....[0]....
.L_40:
        /*003c*/ 	.word	0x000006a0


	//----- nvinfo : EIATTR_CRS_STACK_SIZE
	.align		4
.L_41:
        /*0040*/ 	.byte	0x04, 0x1e
        /*0042*/ 	.short	(.L_43 - .L_42)
.L_42:
        /*0044*/ 	.word	0x00000000


	//----- nvinfo : EIATTR_CBANK_PARAM_SIZE
	.align		4
.L_43:
        /*0048*/ 	.byte	0x03, 0x19
        /*004a*/ 	.short	0x0010


	//----- nvinfo : EIATTR_PARAM_CBANK
	.align		4
        /*004c*/ 	.byte	0x04, 0x0a
        /*004e*/ 	.short	(.L_45 - .L_44)
	.align		4
.L_44:
        /*0050*/ 	.word	index@(.nv.constant0._Z9cal_deltaP5GraphPi)
        /*0054*/ 	.short	0x0380
        /*0056*/ 	.short	0x0010


	//----- nvinfo : EIATTR_SW_WAR
	.align		4
.L_45:
        /*0058*/ 	.byte	0x04, 0x36
        /*005a*/ 	.short	(.L_47 - .L_46)
.L_46:
        /*005c*/ 	.word	0x00000008
.L_47:


//--------------------- .nv.callgraph             --------------------------
	.section	.nv.callgraph,"",@"SHT_CUDA_CALLGRAPH"
	.align	4
	.sectionentsize	8
	.align		4
        /*0000*/ 	.word	0x00000000
	.align		4
        /*0004*/ 	.word	0xffffffff
	.align		4
        /*0008*/ 	.word	0x00000000
	.align		4
        /*000c*/ 	.word	0xfffffffe
	.align		4
        /*0010*/ 	.word	0x00000000
	.align		4
        /*0014*/ 	.word	0xfffffffd
	.align		4
        /*0018*/ 	.word	0x00000000
	.align		4
        /*001c*/ 	.word	0xfffffffc


//--------------------- .text._Z6kernelP5GraphPfPii --------------------------
	.section	.text._Z6kernelP5GraphPfPii,"ax",@progbits
	.align	128
        .global         _Z6kernelP5GraphPfPii
        .type           _Z6kernelP5GraphPfPii,@function
        .size           _Z6kernelP5GraphPfPii,(.L_x_50 - _Z6kernelP5GraphPfPii)
        .other          _Z6kernelP5GraphPfPii,@"STO_CUDA_ENTRY STV_DEFAULT"
_Z6kernelP5GraphPfPii:
.text._Z6kernelP5GraphPfPii:
[----:B------:R-:W-:Y:S08]  /*0000*/  LDC R1, c[0x0][0x37c] ;  /* 0x0000df00ff017b82 */ /* 0x000ff00000000800 */
[----:B------:R-:W0:Y:S01]  /*0010*/  S2UR UR16, SR_CgaCtaId ;  /* 0x00000000001079c3 */ /* 0x000e220000008800 */
[----:B------:R-:W1:Y:S01]  /*0020*/  S2R R0, SR_CTAID.X ;  /* 0x0000000000007919 */ /* 0x000e620000002500 */
[----:B------:R-:W-:Y:S01]  /*0030*/  UMOV UR7, 0x400 ;  /* 0x0000040000077882 */ /* 0x000fe20000000000 */
[----:B------:R-:W2:Y:S01]  /*0040*/  LDCU UR6, c[0x0][0x398] ;  /* 0x00007300ff0677ac */ /* 0x000ea20008000800 */
[----:B------:R-:W-:Y:S01]  /*0050*/  BSSY.RECONVERGENT B0, `(.L_x_0) ;  /* 0x0000026000007945 */ /* 0x000fe20003800200 */
[----:B------:R-:W3:Y:S01]  /*0060*/  S2R R2, SR_TID.X ;  /* 0x0000000000027919 */ /* 0x000ee20000002100 */
[----:B------:R-:W-:-:S02]  /*0070*/  UIADD3 UR4, UPT, UPT, UR7, 0x20, URZ ;  /* 0x0000002007047890 */ /* 0x000fc4000fffe0ff */
[----:B0-----:R-:W-:Y:S02]  /*0080*/  ULEA UR14, UR16, UR7, 0x18 ;  /* 0x00000007100e7291 */ /* 0x001fe4000f8ec0ff */
[----:B------:R-:W-:-:S04]  /*0090*/  ULEA UR4, UR16, UR4, 0x18 ;  /* 0x0000000410047291 */ /* 0x000fc8000f8ec0ff */
[----:B--2---:R-:W-:-:S03]  /*00a0*/  ULEA UR5, UR6, UR4, 0x2 ;  /* 0x0000000406057291 */ /* 0x004fc6000f8e10ff */
[----:B-1----:R3:W-:Y:S01]  /*00b0*/  STS [UR14], R0 ;  /* 0x00000000ff007988 */ /* 0x0027e2000800080e */
[----:B------:R-:W-:Y:S01]  /*00c0*/  ULEA UR10, UR6, UR5, 0x2 ;  /* 0x00000005060a7291 */ /* 0x000fe2000f8e10ff */
[----:B------:R-:W-:Y:S03]  /*00d0*/  BAR.SYNC.DEFER_BLOCKING 0x0 ;  /* 0x0000000000007b1d */ /* 0x000fe60000010000 */
[----:B------:R-:W-:Y:S02]  /*00e0*/  ULEA UR11, UR6, UR10, 0x2 ;  /* 0x0000000a060b7291 */ /* 0x000fe4000f8e10ff */
[----:B------:R-:W-:Y:S01]  /*00f0*/  ULEA UR12, UR6, UR10, 0x4 ;  /* 0x0000000a060c7291 */ /* 0x000fe2000f8e20ff */
[C---:B---3--:R-:W-:Y:S01]  /*0100*/  LEA R0, R2.reuse, UR4, 0x2 ;  /* 0x0000000402007c11 */ /* 0x048fe2000f8e10ff */
[----:B------:R-:W-:Y:S01]  /*0110*/  ULEA UR13, UR6, UR11, 0x4 ;  /* 0x0000000b060d7291 */ /* 0x000fe2000f8e20ff */
[----:B------:R-:W-:-:S02]  /*0120*/  LEA R10, R2, UR10, 0x2 ;  /* 0x0000000a020a7c11 */ /* 0x000fc4000f8e10ff */
[C---:B------:R-:W-:Y:S01]  /*0130*/  LEA R11, R2.reuse, UR11, 0x2 ;  /* 0x0000000b020b7c11 */ /* 0x040fe2000f8e10ff */
[----:B------:R-:W0:Y:S02]  /*0140*/  LDS R3, [UR14] ;  /* 0x0000000eff037984 */ /* 0x000e240008000800 */
[C---:B0-----:R-:W-:Y:S02]  /*0150*/  ISETP.NE.AND P0, PT, R2.reuse, R3, PT ;  /* 0x000000030200720c */ /* 0x041fe40003f05270 */
[----:B------:R-:W-:-:S11]  /*0160*/  LEA R3, R2, UR5, 0x2 ;  /* 0x0000000502037c11 */ /* 0x000fd6000f8e10ff */
[----:B------:R-:W-:Y:S05]  /*0170*/  @P0 BRA `(.L_x_1) ;  /* 0x0000000000340947 */ /* 0x000fea0003800000 */
[----:B------:R-:W-:Y:S01]  /*0180*/  IMAD.MOV.U32 R4, RZ, RZ, 0x1 ;  /* 0x00000001ff047424 */ /* 0x000fe200078e00ff */
[----:B------:R1:W-:Y:S01]  /*0190*/  STS [R10], RZ ;  /* 0x000000ff0a007388 */ /* 0x0003e20000000800 */
[----:B------:R-:W-:Y:S02]  /*01a0*/  IMAD.MOV.U32 R7, RZ, RZ, 0x1 ;  /* 0x00000001ff077424 */ /* 0x000fe400078e00ff */
[----:B------:R-:W-:Y:S01]  /*01b0*/  IMAD.MOV.U32 R6, RZ, RZ, RZ ;  /* 0x000000ffff067224 */ /* 0x000fe200078e00ff */
[----:B------:R1:W-:Y:S01]  /*01c0*/  STS [R11], R4 ;  /* 0x000000040b007388 */ /* 0x0003e20000000800 */
[----:B------:R-:W-:-:S03]  /*01d0*/  IMAD.MOV.U32 R5, RZ, RZ, 0x2 ;  /* 0x00000002ff057424 */ /* 0x000fc600078e00ff */
[----:B------:R1:W-:Y:S04]  /*01e0*/  STS [R0], RZ ;  /* 0x000000ff00007388 */ /* 0x0003e80000000800 */
[----:B------:R1:W-:Y:S04]  /*01f0*/  STS [R3], R4 ;  /* 0x0000000403007388 */ /* 0x0003e80000000800 */
[----:B------:R1:W-:Y:S04]  /*0200*/  STS [UR13], R2 ;  /* 0x00000002ff007988 */ /* 0x0003e8000800080d */
[----:B------:R1:W-:Y:S04]  /*0210*/  STS [UR14+0x8], R4 ;  /* 0x00000804ff007988 */ /* 0x0003e8000800080e */
[----:B------:R1:W-:Y:S04]  /*0220*/  STS.64 [UR12], R6 ;  /* 0x00000006ff007988 */ /* 0x0003e80008000a0c */
[----:B------:R1:W-:Y:S01]  /*0230*/  STS [UR14+0x4], R5 ;  /* 0x00000405ff007988 */ /* 0x0003e2000800080e */
[----:B------:R-:W-:Y:S05]  /*0240*/  BRA `(.L_x_2) ;  /* 0x0000000000187947 */ /* 0x000fea0003800000 */
.L_x_1:
[----:B------:R-:W-:Y:S02]  /*0250*/  IMAD.MOV.U32 R7, RZ, RZ, 0x1 ;  /* 0x00000001ff077424 */ /* 0x000fe400078e00ff */
[----:B------:R-:W-:-:S03]  /*0260*/  IMAD.MOV.U32 R5, RZ, RZ, 0x7fffffff ;  /* 0x7fffffffff057424 */ /* 0x000fc600078e00ff */
[----:B------:R0:W-:Y:S04]  /*0270*/  STS [R0], R7 ;  /* 0x0000000700007388 */ /* 0x0001e80000000800 */
[----:B------:R0:W-:Y:S04]  /*0280*/  STS [R3], RZ ;  /* 0x000000ff03007388 */ /* 0x0001e80000000800 */
[----:B------:R0:W-:Y:S04]  /*0290*/  STS [R10], R5 ;  /* 0x000000050a007388 */ /* 0x0001e80000000800 */
[----:B------:R0:W-:Y:S02]  /*02a0*/  STS [R11], RZ ;  /* 0x000000ff0b007388 */ /* 0x0001e40000000800 */
.L_x_2:
[----:B------:R-:W-:Y:S05]  /*02b0*/  BSYNC.RECONVERGENT B0 ;  /* 0x0000000000007941 */ /* 0x000fea0003800200 */
.L_x_0:
[----:B------:R-:W-:Y:S02]  /*02c0*/  ULEA UR15, UR6, UR11, 0x2 ;  /* 0x0000000b060f7291 */ /* 0x000fe4000f8e10ff */
[----:B------:R-:W-:Y:S01]  /*02d0*/  ULEA UR5, UR6, UR5, 0x4 ;  /* 0x0000000506057291 */ /* 0x000fe2000f8e20ff */
[----:B------:R-:W2:Y:S03]  /*02e0*/  LDCU.64 UR8, c[0x0][0x358] ;  /* 0x00006b00ff0877ac */ /* 0x000ea60008000a00 */
[C---:B-1----:R-:W-:Y:S02]  /*02f0*/  LEA R4, R2.reuse, UR15, 0x2 ;  /* 0x0000000f02047c11 */ /* 0x042fe4000f8e10ff */
[----:B0-----:R-:W-:-:S03]  /*0300*/  LEA R5, R2, UR5, 0x2 ;  /* 0x0000000502057c11 */ /* 0x001fc6000f8e10ff */
[----:B------:R-:W-:Y:S04]  /*0310*/  STS [R4], RZ ;  /* 0x000000ff04007388 */ /* 0x000fe80000000800 */
[----:B------:R-:W-:Y:S04]  /*0320*/  STS [R5], RZ ;  /* 0x000000ff05007388 */ /* 0x000fe80000000800 */
[----:B------:R-:W-:Y:S01]  /*0330*/  STS [UR14+0xc], RZ ;  /* 0x00000cffff007988 */ /* 0x000fe2000800080e */
[----:B------:R-:W-:Y:S06]  /*0340*/  BAR.SYNC.DEFER_BLOCKING 0x0 ;  /* 0x0000000000007b1d */ /* 0x000fec0000010000 */
[----:B------:R-:W0:Y:S02]  /*0350*/  LDS R6, [UR14+0xc] ;  /* 0x00000c0eff067984 */ /* 0x000e240008000800 */
[----:B0-----:R-:W-:-:S13]  /*0360*/  ISETP.NE.AND P0, PT, R6, 0x7fffffff, PT ;  /* 0x7fffffff0600780c */ /* 0x001fda0003f05270 */
[----:B--2---:R-:W-:Y:S05]  /*0370*/  @!P0 BRA `(.L_x_3) ;  /* 0x0000000800688947 */ /* 0x004fea0003800000 */
[----:B------:R-:W0:Y:S02]  /*0380*/  LDC.64 R4, c[0x0][0x390] ;  /* 0x0000e400ff047b82 */ /* 0x000e240000000a00 */
[----:B0-----:R-:W-:-:S07]  /*0390*/  IMAD.WIDE.U32 R4, R2, 0x4, R4 ;  /* 0x0000000402047825 */ /* 0x001fce00078e0004 */
.L_x_18:
[----:B------:R-:W-:Y:S06]  /*03a0*/  BAR.SYNC.DEFER_BLOCKING 0x0 ;  /* 0x0000000000007b1d */ /* 0x000fec0000010000 */
[----:B------:R-:W-:Y:S01]  /*03b0*/  BSSY B0, `(.L_x_4) ;  /* 0x000003a000007945 */ /* 0x000fe20003800000 */
[----:B------:R-:W0:Y:S02]  /*03c0*/  LDS R6, [R3] ;  /* 0x0000000003067984 */ /* 0x000e240000000800 */
[----:B0-----:R-:W-:-:S13]  /*03d0*/  ISETP.NE.AND P0, PT, R6, 0x1, PT ;  /* 0x000000010600780c */ /* 0x001fda0003f05270 */
[----:B------:R-:W-:Y:S05]  /*03e0*/  @P0 BRA `(.L_x_5) ;  /* 0x0000000000d80947 */ /* 0x000fea0003800000 */
[----:B------:R-:W0:Y:S02]  /*03f0*/  LDC.64 R16, c[0x0][0x380] ;  /* 0x0000e000ff107b82 */ /* 0x000e240000000a00 */
[----:B0-----:R-:W2:Y:S02]  /*0400*/  LDG.E.64 R6, desc[UR8][R16.64+0x8] ;  /* 0x0000080810067981 */ /* 0x001ea4000c1e1b00 */
[----:B--2---:R-:W-:-:S05]  /*0410*/  IMAD.WIDE.U32 R6, R2, 0x4, R6 ;  /* 0x0000000402067825 */ /* 0x004fca00078e0006 */
[----:B------:R-:W2:Y:S04]  /*0420*/  LD.E R15, desc[UR8][R6.64] ;  /* 0x00000008060f7980 */ /* 0x000ea8000c101900 */
[----:B------:R-:W2:Y:S02]  /*0430*/  LD.E R8, desc[UR8][R6.64+0x4] ;  /* 0x0000040806087980 */ /* 0x000ea4000c101900 */
[----:B--2---:R-:W-:-:S13]  /*0440*/  ISETP.GE.AND P0, PT, R15, R8, PT ;  /* 0x000000080f00720c */ /* 0x004fda0003f06270 */
[----:B------:R-:W-:Y:S05]  /*0450*/  @P0 BRA `(.L_x_5) ;  /* 0x0000000000bc0947 */ /* 0x000fea0003800000 */
[----:B------:R0:W5:Y:S04]  /*0460*/  LDG.E.64 R8, desc[UR8][R16.64+0x10] ;  /* 0x0000100810087981 */ /* 0x000168000c1e1b00 */
[----:B------:R0:W5:Y:S02]  /*0470*/  LDG.E.64 R12, desc[UR8][R16.64+0x18] ;  /* 0x00001808100c7981 */ /* 0x000164000c1e1b00 */
.L_x_10:
[----:B-----5:R-:W-:-:S04]  /*0480*/  IMAD.WIDE R18, R15, 0x4, R8 ;  /* 0x000000040f127825 */ /* 0x020fc800078e0208 */
[----:B------:R-:W-:Y:S02]  /*0490*/  IMAD.WIDE R20, R15, 0x4, R12 ;  /* 0x000000040f147825 */ /* 0x000fe400078e020c */
[----:B------:R-:W2:Y:S04]  /*04a0*/  LD.E R19, desc[UR8][R18.64] ;  /* 0x0000000812137980 */ /* 0x000ea8000c101900 */
[----:B------:R1:W5:Y:S01]  /*04b0*/  LD.E R21, desc[UR8][R20.64] ;  /* 0x0000000814157980 */ /* 0x000362000c101900 */
[----:B------:R-:W-:Y:S05]  /*04c0*/  YIELD ;  /* 0x0000000000007946 */ /* 0x000fea0003800000 */
[----:B------:R-:W-:Y:S01]  /*04d0*/  BSSY B1, `(.L_x_6) ;  /* 0x0000008000017945 */ /* 0x000fe20003800000 */
[----:B0-----:R-:W-:Y:S01]  /*04e0*/  IMAD.MOV.U32 R17, RZ, RZ, 0x1 ;  /* 0x00000001ff117424 */ /* 0x001fe200078e00ff */
[----:B-12---:R-:W-:-:S07]  /*04f0*/  LEA R14, R19, UR5, 0x2 ;  /* 0x00000005130e7c11 */ /* 0x006fce000f8e10ff */
.L_x_7:
[----:B------:R-:W-:Y:S01]  /*0500*/  IMAD.MOV.U32 R16, RZ, RZ, RZ ;  /* 0x000000ffff107224 */ /* 0x000fe200078e00ff */
[----:B------:R-:W-:Y:S05]  /*0510*/  YIELD ;  /* 0x0000000000007946 */ /* 0x000fea0003800000 */
[----:B------:R-:W0:Y:S02]  /*0520*/  ATOMS.CAS R16, [R14], R16, R17 ;  /* 0x000000100e10738d */ /* 0x000e240000000011 */
[----:B0-----:R-:W-:-:S13]  /*0530*/  ISETP.NE.AND P0, PT, R16, RZ, PT ;  /* 0x000000ff1000720c */ /* 0x001fda0003f05270 */
[----:B------:R-:W-:Y:S05]  /*0540*/  @P0 BRA `(.L_x_7) ;  /* 0xfffffffc00ec0947 */ /* 0x000fea000383ffff */
[----:B------:R-:W-:Y:S05]  /*0550*/  BSYNC B1 ;  /* 0x0000000000017941 */ /* 0x000fea0003800000 */
.L_x_6:
[----:B------:R-:W0:Y:S01]  /*0560*/  S2UR UR6, SR_CgaCtaId ;  /* 0x00000000000679c3 */ /* 0x000e220000008800 */
[----:B------:R-:W-:Y:S01]  /*0570*/  UMOV UR4, 0x400 ;  /* 0x0000040000047882 */ /* 0x000fe20000000000 */
[----:B------:R-:W-:Y:S01]  /*0580*/  LEA R20, R19, UR10, 0x2 ;  /* 0x0000000a13147c11 */ /* 0x000fe2000f8e10ff */
[----:B------:R-:W-:Y:S01]  /*0590*/  UIADD3 UR4, UPT, UPT, UR4, 0x20, URZ ;  /* 0x0000002004047890 */ /* 0x000fe2000fffe0ff */
[----:B------:R-:W-:Y:S01]  /*05a0*/  LDS R18, [R10] ;  /* 0x000000000a127984 */ /* 0x000fe20000000800 */
[----:B------:R-:W-:Y:S03]  /*05b0*/  BSSY.RECONVERGENT B1, `(.L_x_8) ;  /* 0x000000e000017945 */ /* 0x000fe60003800200 */
[----:B------:R-:W-:Y:S01]  /*05c0*/  LDS R17, [R20] ;  /* 0x0000000014117984 */ /* 0x000fe20000000800 */
[----:B0-----:R-:W-:-:S06]  /*05d0*/  ULEA UR4, UR6, UR4, 0x18 ;  /* 0x0000000406047291 */ /* 0x001fcc000f8ec0ff */
[C---:B------:R-:W-:Y:S02]  /*05e0*/  LEA R16, R19.reuse, UR4, 0x2 ;  /* 0x0000000413107c11 */ /* 0x040fe4000f8e10ff */
[----:B------:R-:W-:-:S04]  /*05f0*/  LEA R19, R19, UR11, 0x2 ;  /* 0x0000000b13137c11 */ /* 0x000fc8000f8e10ff */
[----:B------:R-:W0:Y:S02]  /*0600*/  LDS R16, [R16] ;  /* 0x0000000010107984 */ /* 0x000e240000000800 */
[----:B0-----:R-:W-:-:S13]  /*0610*/  ISETP.NE.AND P0, PT, R16, 0x1, PT ;  /* 0x000000011000780c */ /* 0x001fda0003f05270 */
[----:B------:R-:W-:Y:S05]  /*0620*/  @P0 BRA `(.L_x_9) ;  /* 0x0000000000180947 */ /* 0x000fea0003800000 */
[----:B-----5:R-:W-:-:S05]  /*0630*/  IMAD.IADD R16, R21, 0x1, R18 ;  /* 0x0000000115107824 */ /* 0x020fca00078e0212 */
[----:B------:R-:W-:-:S13]  /*0640*/  ISETP.GE.AND P0, PT, R16, R17, PT ;  /* 0x000000111000720c */ /* 0x000fda0003f06270 */
[----:B------:R0:W-:Y:S04]  /*0650*/  @!P0 STS [R20], R16 ;  /* 0x0000001014008388 */ /* 0x0001e80000000800 */
[----:B------:R0:W-:Y:S04]  /*0660*/  @!P0 STS [R19], RZ ;  /* 0x000000ff13008388 */ /* 0x0001e80000000800 */
[----:B------:R0:W1:Y:S04]  /*0670*/  @!P0 LDS R17, [R20] ;  /* 0x0000000014118984 */ /* 0x0000680000000800 */
[----:B------:R0:W2:Y:S02]  /*0680*/  @!P0 LDS R18, [R10] ;  /* 0x000000000a128984 */ /* 0x0000a40000000800 */
.L_x_9:
[----:B------:R-:W-:Y:S05]  /*0690*/  BSYNC.RECONVERGENT B1 ;  /* 0x0000000000017941 */ /* 0x000fea0003800200 */
.L_x_8:
[----:B--2--5:R-:W-:-:S05]  /*06a0*/  IMAD.IADD R18, R21, 0x1, R18 ;  /* 0x0000000115127824 */ /* 0x024fca00078e0212 */
[----:B-1----:R-:W-:-:S13]  /*06b0*/  ISETP.NE.AND P0, PT, R17, R18, PT ;  /* 0x000000121100720c */ /* 0x002fda0003f05270 */
[----:B------:R-:W-:Y:S04]  /*06c0*/  @!P0 LDS R17, [R19] ;  /* 0x0000000013118984 */ /* 0x000fe80000000800 */
[----:B0-----:R-:W0:Y:S02]  /*06d0*/  @!P0 LDS R16, [R11] ;  /* 0x000000000b108984 */ /* 0x001e240000000800 */
[----:B0-----:R-:W-:-:S05]  /*06e0*/  @!P0 IMAD.IADD R16, R16, 0x1, R17 ;  /* 0x0000000110108824 */ /* 0x001fca00078e0211 */
[----:B------:R1:W-:Y:S04]  /*06f0*/  @!P0 STS [R19], R16 ;  /* 0x0000001013008388 */ /* 0x0003e80000000800 */
[----:B------:R1:W-:Y:S04]  /*0700*/  ATOMS.EXCH RZ, [R14], RZ ;  /* 0x000000ff0eff738c */ /* 0x0003e80004000000 */
[----:B------:R-:W2:Y:S01]  /*0710*/  LD.E R18, desc[UR8][R6.64+0x4] ;  /* 0x0000040806127980 */ /* 0x000ea2000c101900 */
[----:B------:R-:W-:-:S05]  /*0720*/  VIADD R15, R15, 0x1 ;  /* 0x000000010f0f7836 */ /* 0x000fca0000000000 */
[----:B--2---:R-:W-:-:S13]  /*0730*/  ISETP.GE.AND P0, PT, R15, R18, PT ;  /* 0x000000120f00720c */ /* 0x004fda0003f06270 */
[----:B-1----:R-:W-:Y:S05]  /*0740*/  @!P0 BRA `(.L_x_10) ;  /* 0xfffffffc004c8947 */ /* 0x002fea000383ffff */
.L_x_5:
[----:B------:R-:W-:Y:S05]  /*0750*/  BSYNC B0 ;  /* 0x0000000000007941 */ /* 0x000fea0003800000 */
.L_x_4:
[----:B------:R-:W-:-:S13]  /*0760*/  ISETP.NE.AND P0, PT, R2, RZ, PT ;  /* 0x000000ff0200720c */ /* 0x000fda0003f05270 */
[----:B------:R-:W-:Y:S05]  /*0770*/  @P0 BRA `(.L_x_11) ;  /* 0x0000000000180947 */ /* 0x000fea0003800000 */
[----:B------:R-:W0:Y:S01]  /*0780*/  S2UR UR6, SR_CgaCtaId ;  /* 0x00000000000679c3 */ /* 0x000e220000008800 */
[----:B------:R-:W-:Y:S01]  /*0790*/  UMOV UR4, 0x400 ;  /* 0x0000040000047882 */ /* 0x000fe20000000000 */
[----:B------:R-:W-:Y:S01]  /*07a0*/  IMAD.MOV.U32 R6, RZ, RZ, 0x7fffffff ;  /* 0x7fffffffff067424 */ /* 0x000fe200078e00ff */
[----:B------:R-:W-:-:S04]  /*07b0*/  UIADD3 UR4, UPT, UPT, UR4, 0xc, URZ ;  /* 0x0000000c04047890 */ /* 0x000fc8000fffe0ff */
[----:B0-----:R-:W-:-:S09]  /*07c0*/  ULEA UR4, UR6, UR4, 0x18 ;  /* 0x0000000406047291 */ /* 0x001fd2000f8ec0ff */
[----:B------:R0:W-:Y:S03]  /*07d0*/  ATOMS.EXCH RZ, [UR4], R6 ;  /* 0x00000006ffff798c */ /* 0x0001e6000c000004 */
.L_x_11:
[----:B------:R-:W-:Y:S05]  /*07e0*/  WARPSYNC.ALL ;  /* 0x0000000000007948 */ /* 0x000fea0003800000 */
[----:B------:R-:W-:Y:S06]  /*07f0*/  BAR.SYNC.DEFER_BLOCKING 0x0 ;  /* 0x0000000000007b1d */ /* 0x000fec0000010000 */
[----:B------:R-:W-:Y:S01]  /*0800*/  BSSY.RECONVERGENT B0, `(.L_x_12) ;  /* 0x0000014000007945 */ /* 0x000fe20003800200 */
[----:B0-----:R-:W0:Y:S02]  /*0810*/  LDS R6, [R0] ;  /* 0x0000000000067984 */ /* 0x001e240000000800 */
[----:B0-----:R-:W-:-:S13]  /*0820*/  ISETP.NE.AND P1, PT, R6, 0x1, PT ;  /* 0x000000010600780c */ /* 0x001fda0003f25270 */
[----:B------:R-:W-:Y:S05]  /*0830*/  @P1 BRA `(.L_x_13) ;  /* 0x0000000000401947 */ /* 0x000fea0003800000 */
[----:B------:R-:W0:Y:S02]  /*0840*/  LDS R6, [R10] ;  /* 0x000000000a067984 */ /* 0x000e240000000800 */
[----:B0-----:R-:W-:-:S13]  /*0850*/  ISETP.NE.AND P1, PT, R6, 0x7fffffff, PT ;  /* 0x7fffffff0600780c */ /* 0x001fda0003f25270 */
[----:B------:R-:W-:Y:S05]  /*0860*/  @!P1 BRA `(.L_x_13) ;  /* 0x0000000000349947 */ /* 0x000fea0003800000 */
[----:B------:R-:W2:Y:S01]  /*0870*/  LDG.E R7, desc[UR8][R4.64] ;  /* 0x0000000804077981 */ /* 0x000ea2000c1e1900 */
[----:B------:R-:W0:Y:S01]  /*0880*/  S2UR UR7, SR_CgaCtaId ;  /* 0x00000000000779c3 */ /* 0x000e220000008800 */
[----:B------:R-:W-:Y:S01]  /*0890*/  VOTEU.ANY UR4, UPT, PT ;  /* 0x0000000000047886 */ /* 0x000fe200038e0100 */
[----:B------:R-:W-:Y:S01]  /*08a0*/  UMOV UR6, 0x400 ;  /* 0x0000040000067882 */ /* 0x000fe20000000000 */
[----:B------:R-:W1:Y:S01]  /*08b0*/  S2R R8, SR_LANEID ;  /* 0x0000000000087919 */ /* 0x000e620000000000 */
[----:B------:R-:W-:Y:S02]  /*08c0*/  UFLO.U32 UR4, UR4 ;  /* 0x00000004000472bd */ /* 0x000fe400080e0000 */
[----:B------:R-:W-:-:S04]  /*08d0*/  UIADD3 UR6, UPT, UPT, UR6, 0xc, URZ ;  /* 0x0000000c06067890 */ /* 0x000fc8000fffe0ff */
[----:B0-----:R-:W-:Y:S01]  /*08e0*/  ULEA UR6, UR7, UR6, 0x18 ;  /* 0x0000000607067291 */ /* 0x001fe2000f8ec0ff */
[----:B-1----:R-:W-:Y:S01]  /*08f0*/  ISETP.EQ.U32.AND P1, PT, R8, UR4, PT ;  /* 0x0000000408007c0c */ /* 0x002fe2000bf22070 */
[----:B--2---:R-:W-:-:S05]  /*0900*/  IMAD.IADD R7, R6, 0x1, R7 ;  /* 0x0000000106077824 */ /* 0x004fca00078e0207 */
[----:B------:R-:W-:-:S13]  /*0910*/  CREDUX.MIN.S32 UR14, R7 ;  /* 0x00000000070e72cc */ /* 0x000fda0000008200 */
[----:B------:R-:W-:-:S05]  /*0920*/  IMAD.U32 R6, RZ, RZ, UR14 ;  /* 0x0000000eff067e24 */ /* 0x000fca000f8e00ff */
[----:B------:R0:W-:Y:S02]  /*0930*/  @P1 ATOMS.MIN.S32 RZ, [UR6], R6 ;  /* 0x00000006ffff198c */ /* 0x0001e40008800206 */
.L_x_13:
[----:B------:R-:W-:Y:S05]  /*0940*/  BSYNC.RECONVERGENT B0 ;  /* 0x0000000000007941 */ /* 0x000fea0003800200 */
.L_x_12:
[----:B------:R-:W-:Y:S04]  /*0950*/  BSSY.RECONVERGENT B0, `(.L_x_14) ;  /* 0x0000007000007945 */ /* 0x000fe80003800200 */
[----:B------:R-:W-:Y:S05]  /*0960*/  @P0 BRA `(.L_x_15) ;  /* 0x0000000000140947 */ /* 0x000fea0003800000 */
[----:B------:R-:W1:Y:S01]  /*0970*/  S2UR UR6, SR_CgaCtaId ;  /* 0x00000000000679c3 */ /* 0x000e620000008800 */
[----:B------:R-:W-:Y:S02]  /*0980*/  UMOV UR4, 0x400 ;  /* 0x0000040000047882 */ /* 0x000fe40000000000 */
[----:B------:R-:W-:-:S04]  /*0990*/  UIADD3 UR4, UPT, UPT, UR4, 0x1c, URZ ;  /* 0x0000001c04047890 */ /* 0x000fc8000fffe0ff */
[----:B-1----:R-:W-:-:S09]  /*09a0*/  ULEA UR4, UR6, UR4, 0x18 ;  /* 0x0000000406047291 */ /* 0x002fd2000f8ec0ff */
[----:B------:R-:W-:Y:S03]  /*09b0*/  ATOMS.EXCH RZ, [UR4], RZ ;  /* 0x000000ffffff798c */ /* 0x000fe6000c000004 */
.L_x_15:
[----:B------:R-:W-:Y:S05]  /*09c0*/  BSYNC.RECONVERGENT B0 ;  /* 0x0000000000007941 */ /* 0x000fea0003800200 */
.L_x_14:
[----:B------:R-:W-:Y:S01]  /*09d0*/  STS [R3], RZ ;  /* 0x000000ff03007388 */ /* 0x000fe20000000800 */
[----:B------:R-:W-:Y:S01]  /*09e0*/  BSSY.RECONVERGENT B0, `(.L_x_16) ;  /* 0x0000021000007945 */ /* 0x000fe20003800200 */
[----:B------:R-:W-:Y:S06]  /*09f0*/  BAR.SYNC.DEFER_BLOCKING 0x0 ;  /* 0x0000000000007b1d */ /* 0x000fec0000010000 */
[----:B0-----:R-:W0:Y:S02]  /*0a00*/  LDS R6, [R0] ;  /* 0x0000000000067984 */ /* 0x001e240000000800 */
[----:B0-----:R-:W-:-:S13]  /*0a10*/  ISETP.NE.AND P0, PT, R6, 0x1, PT ;  /* 0x000000010600780c */ /* 0x001fda0003f05270 */
[----:B------:R-:W-:Y:S05]  /*0a20*/  @P0 BRA `(.L_x_17) ;  /* 0x0000000000700947 */ /* 0x000fea0003800000 */
[----:B------:R-:W0:Y:S01]  /*0a30*/  S2R R14, SR_CgaCtaId ;  /* 0x00000000000e7919 */ /* 0x000e220000008800 */
[----:B------:R-:W-:Y:S01]  /*0a40*/  MOV R13, 0x400 ;  /* 0x00000400000d7802 */ /* 0x000fe20000000f00 */
[----:B------:R-:W-:Y:S03]  /*0a50*/  LDS R6, [R10] ;  /* 0x000000000a067984 */ /* 0x000fe60000000800 */
[----:B0-----:R-:W-:-:S06]  /*0a60*/  LEA R7, R14, R13, 0x18 ;  /* 0x0000000d0e077211 */ /* 0x001fcc00078ec0ff */
[----:B------:R-:W0:Y:S02]  /*0a70*/  LDS R7, [R7+0xc] ;  /* 0x00000c0007077984 */ /* 0x000e240000000800 */
[----:B0-----:R-:W-:-:S13]  /*0a80*/  ISETP.GE.AND P0, PT, R6, R7, PT ;  /* 0x000000070600720c */ /* 0x001fda0003f06270 */
[----:B------:R-:W-:Y:S05]  /*0a90*/  @P0 BRA `(.L_x_17) ;  /* 0x0000000000540947 */ /* 0x000fea0003800000 */
[----:B------:R-:W0:Y:S01]  /*0aa0*/  S2R R7, SR_LANEID ;  /* 0x0000000000077919 */ /* 0x000e220000000000 */
[----:B------:R-:W-:Y:S01]  /*0ab0*/  VOTEU.ANY UR4, UPT, PT ;  /* 0x0000000000047886 */ /* 0x000fe200038e0100 */
[C---:B------:R-:W-:Y:S01]  /*0ac0*/  VIADD R6, R13.reuse, 0x8 ;  /* 0x000000080d067836 */ /* 0x040fe20000000000 */
[----:B------:R-:W0:Y:S01]  /*0ad0*/  FLO.U32 R8, UR4 ;  /* 0x0000000400087d00 */ /* 0x000e2200080e0000 */
[----:B------:R-:W-:Y:S01]  /*0ae0*/  IMAD.MOV.U32 R16, RZ, RZ, 0x1 ;  /* 0x00000001ff107424 */ /* 0x000fe200078e00ff */
[----:B------:R-:W1:Y:S01]  /*0af0*/  S2R R12, SR_LTMASK ;  /* 0x00000000000c7919 */ /* 0x000e620000003900 */
[----:B------:R-:W-:Y:S01]  /*0b00*/  VIADD R13, R13, 0x1c ;  /* 0x0000001c0d0d7836 */ /* 0x000fe20000000000 */
[C---:B------:R-:W-:Y:S01]  /*0b10*/  LEA R6, R14.reuse, R6, 0x18 ;  /* 0x000000060e067211 */ /* 0x040fe200078ec0ff */
[----:B------:R-:W-:Y:S03]  /*0b20*/  STS [R0], RZ ;  /* 0x000000ff00007388 */ /* 0x000fe60000000800 */
[----:B------:R-:W2:Y:S01]  /*0b30*/  POPC R9, UR4 ;  /* 0x0000000400097d09 */ /* 0x000ea20008000000 */
[----:B------:R-:W-:Y:S01]  /*0b40*/  LEA R13, R14, R13, 0x18 ;  /* 0x0000000d0e0d7211 */ /* 0x000fe200078ec0ff */
[----:B------:R-:W-:Y:S01]  /*0b50*/  STS [R3], R16 ;  /* 0x0000001003007388 */ /* 0x000fe20000000800 */
[----:B0-----:R-:W-:-:S02]  /*0b60*/  ISETP.EQ.U32.AND P0, PT, R8, R7, PT ;  /* 0x000000070800720c */ /* 0x001fc40003f02070 */
[----:B-1----:R-:W-:-:S06]  /*0b70*/  LOP3.LUT R12, R12, UR4, RZ, 0xc0, !PT ;  /* 0x000000040c0c7c12 */ /* 0x002fcc000f8ec0ff */
[----:B------:R-:W0:Y:S05]  /*0b80*/  POPC R12, R12 ;  /* 0x0000000c000c7309 */ /* 0x000e2a0000000000 */
[----:B--2---:R-:W1:Y:S04]  /*0b90*/  @P0 ATOMS.ADD R9, [R6], R9 ;  /* 0x000000090609038c */ /* 0x004e680000000000 */
[----:B-1----:R-:W0:Y:S02]  /*0ba0*/  SHFL.IDX PT, R7, R9, R8, 0x1f ;  /* 0x00001f0809077589 */ /* 0x002e2400000e0000 */
[----:B0-----:R-:W-:-:S05]  /*0bb0*/  IMAD.IADD R7, R7, 0x1, R12 ;  /* 0x0000000107077824 */ /* 0x001fca00078e020c */
[----:B------:R-:W-:-:S05]  /*0bc0*/  LEA R7, R7, UR13, 0x2 ;  /* 0x0000000d07077c11 */ /* 0x000fca000f8e10ff */
[----:B------:R0:W-:Y:S04]  /*0bd0*/  STS [R7], R2 ;  /* 0x0000000207007388 */ /* 0x0001e80000000800 */
[----:B------:R0:W-:Y:S02]  /*0be0*/  ATOMS.POPC.INC.32 RZ, [R13+URZ] ;  /* 0x000000000dff7f8c */ /* 0x0001e4000d8000ff */
.L_x_17:
[----:B------:R-:W-:Y:S05]  /*0bf0*/  BSYNC.RECONVERGENT B0 ;  /* 0x0000000000007941 */ /* 0x000fea0003800200 */
.L_x_16:
[----:B------:R-:W1:Y:S08]  /*0c00*/  S2UR UR16, SR_CgaCtaId ;  /* 0x00000000001079c3 */ /* 0x000e700000008800 */
[----:B------:R-:W-:Y:S06]  /*0c10*/  BAR.SYNC.DEFER_BLOCKING 0x0 ;  /* 0x0000000000007b1d */ /* 0x000fec0000010000 */
[----:B------:R-:W-:-:S02]  /*0c20*/  UMOV UR7, 0x400 ;  /* 0x0000040000077882 */ /* 0x000fc40000000000 */
[----:B-1----:R-:W-:-:S09]  /*0c30*/  ULEA UR14, UR16, UR7, 0x18 ;  /* 0x00000007100e7291 */ /* 0x002fd2000f8ec0ff */
[----:B------:R-:W1:Y:S02]  /*0c40*/  LDS R6, [UR14+0x1c] ;  /* 0x00001c0eff067984 */ /* 0x000e640008000800 */
[----:B-1----:R-:W-:-:S04]  /*0c50*/  ISETP.GE.AND P0, PT, R6, 0x1, PT ;  /* 0x000000010600780c */ /* 0x002fc80003f06270 */
[----:B------:R-:W-:-:S13]  /*0c60*/  ISETP.NE.OR P0, PT, R2, RZ, !P0 ;  /* 0x000000ff0200720c */ /* 0x000fda0004705670 */
[----:B0-----:R-:W0:Y:S02]  /*0c70*/  @!P0 LDS R7, [UR14+0x4] ;  /* 0x0000040eff078984 */ /* 0x001e240008000800 */
[C---:B0-----:R-:W-:Y:S01]  /*0c80*/  @!P0 LEA R8, R7.reuse, UR12, 0x2 ;  /* 0x0000000c07088c11 */ /* 0x041fe2000f8e10ff */
[----:B------:R-:W-:-:S04]  /*0c90*/  @!P0 VIADD R7, R7, 0x1 ;  /* 0x0000000107078836 */ /* 0x000fc80000000000 */
[----:B------:R-:W0:Y:S02]  /*0ca0*/  @!P0 LDS R9, [R8+-0x4] ;  /* 0xfffffc0008098984 */ /* 0x000e240000000800 */
[----:B0-----:R-:W-:-:S05]  /*0cb0*/  @!P0 IMAD.IADD R9, R6, 0x1, R9 ;  /* 0x0000000106098824 */ /* 0x001fca00078e0209 */
[----:B------:R-:W-:Y:S04]  /*0cc0*/  @!P0 STS [R8], R9 ;  /* 0x0000000908008388 */ /* 0x000fe80000000800 */
[----:B------:R-:W-:Y:S01]  /*0cd0*/  @!P0 STS [UR14+0x4], R7 ;  /* 0x00000407ff008988 */ /* 0x000fe2000800080e */
[----:B------:R-:W-:Y:S06]  /*0ce0*/  BAR.SYNC.DEFER_BLOCKING 0x0 ;  /* 0x0000000000007b1d */ /* 0x000fec0000010000 */
[----:B------:R-:W0:Y:S02]  /*0cf0*/  LDS R6, [UR14+0xc] ;  /* 0x00000c0eff067984 */ /* 0x000e240008000800 */
[----:B0-----:R-:W-:-:S13]  /*0d00*/  ISETP.NE.AND P0, PT, R6, 0x7fffffff, PT ;  /* 0x7fffffff0600780c */ /* 0x001fda0003f05270 */
[----:B------:R-:W-:Y:S05]  /*0d10*/  @P0 BRA `(.L_x_18) ;  /* 0xfffffff400a00947 */ /* 0x000fea000383ffff */
.L_x_3:
[----:B------:R-:W-:-:S13]  /*0d20*/  ISETP.NE.AND P0, PT, R2, RZ, PT ;  /* 0x000000ff0200720c */ /* 0x000fda0003f05270 */
[----:B------:R-:W0:Y:S02]  /*0d30*/  @!P0 LDS R0, [UR14+0x4] ;  /* 0x0000040eff008984 */ /* 0x000e240008000800 */
[----:B0-----:R-:W-:-:S05]  /*0d40*/  @!P0 VIADD R0, R0, 0xffffffff ;  /* 0xffffffff00008836 */ /* 0x001fca0000000000 */
[----:B------:R-:W-:Y:S01]  /*0d50*/  @!P0 STS [UR14+0x10], R0 ;  /* 0x00001000ff008988 */ /* 0x000fe2000800080e */
[----:B------:R-:W-:Y:S06]  /*0d60*/  BAR.SYNC.DEFER_BLOCKING 0x0 ;  /* 0x0000000000007b1d */ /* 0x000fec0000010000 */
[----:B------:R-:W0:Y:S02]  /*0d70*/  LDS R3, [UR14+0x10] ;  /* 0x0000100eff037984 */ /* 0x000e240008000800 */
[----:B0-----:R-:W-:-:S13]  /*0d80*/  ISETP.GE.AND P0, PT, R3, 0x1, PT ;  /* 0x000000010300780c */ /* 0x001fda0003f06270 */
[----:B------:R-:W-:Y:S05]  /*0d90*/  @!P0 EXIT ;  /* 0x000000000000894d */ /* 0x000fea0003800000 */
[----:B------:R-:W0:Y:S01]  /*0da0*/  LDCU UR5, c[0x0][0x398] ;  /* 0x00007300ff0577ac */ /* 0x000e220008000800 */
[----:B------:R-:W-:-:S04]  /*0db0*/  UIADD3 UR4, UPT, UPT, UR7, 0x20, URZ ;  /* 0x0000002007047890 */ /* 0x000fc8000fffe0ff */
[----:B------:R-:W-:-:S04]  /*0dc0*/  ULEA UR4, UR16, UR4, 0x18 ;  /* 0x0000000410047291 */ /* 0x000fc8000f8ec0ff */
[----:B0-----:R-:W-:-:S12]  /*0dd0*/  ULEA UR4, UR5, UR4, 0x4 ;  /* 0x0000000405047291 */ /* 0x001fd8000f8e20ff */
.L_x_32:
[----:B------:R-:W-:Y:S01]  /*0de0*/  BAR.SYNC.DEFER_BLOCKING 0x0 ;  /* 0x0000000000007b1d */ /* 0x000fe20000010000 */
[----:B------:R-:W-:-:S05]  /*0df0*/  ISETP.NE.AND P0, PT, R2, RZ, PT ;  /* 0x000000ff0200720c */ /* 0x000fca0003f05270 */
[----:B------:R-:W-:Y:S08]  /*0e00*/  BSSY.RECONVERGENT B0, `(.L_x_19) ;  /* 0x000000c000007945 */ /* 0x000ff00003800200 */
[----:B0-----:R-:W-:Y:S05]  /*0e10*/  @P0 BRA `(.L_x_20) ;  /* 0x0000000000280947 */ /* 0x001fea0003800000 */
[----:B------:R-:W0:Y:S01]  /*0e20*/  S2UR UR6, SR_CgaCtaId ;  /* 0x00000000000679c3 */ /* 0x000e220000008800 */
[----:B------:R-:W-:Y:S02]  /*0e30*/  UMOV UR5, 0x400 ;  /* 0x0000040000057882 */ /* 0x000fe40000000000 */
[----:B0-----:R-:W-:-:S09]  /*0e40*/  ULEA UR5, UR6, UR5, 0x18 ;  /* 0x0000000506057291 */ /* 0x001fd2000f8ec0ff */
[----:B------:R-:W0:Y:S02]  /*0e50*/  LDS R0, [UR5+0x10] ;  /* 0x00001005ff007984 */ /* 0x000e240008000800 */
[----:B0-----:R-:W-:-:S05]  /*0e60*/  LEA R0, R0, UR12, 0x2 ;  /* 0x0000000c00007c11 */ /* 0x001fca000f8e10ff */
[----:B------:R-:W0:Y:S04]  /*0e70*/  LDS R3, [R0+-0x4] ;  /* 0xfffffc0000037984 */ /* 0x000e280000000800 */
[----:B0-----:R-:W-:Y:S04]  /*0e80*/  STS [UR5+0x14], R3 ;  /* 0x00001403ff007988 */ /* 0x001fe80008000805 */
[----:B------:R-:W0:Y:S02]  /*0e90*/  LDS R4, [R0] ;  /* 0x0000000000047984 */ /* 0x000e240000000800 */
[----:B0-----:R-:W-:-:S05]  /*0ea0*/  VIADD R4, R4, 0xffffffff ;  /* 0xffffffff04047836 */ /* 0x001fca0000000000 */
[----:B------:R0:W-:Y:S02]  /*0eb0*/  STS [UR5+0x18], R4 ;  /* 0x00001804ff007988 */ /* 0x0001e40008000805 */
.L_x_20:
[----:B------:R-:W-:Y:S05]  /*0ec0*/  BSYNC.RECONVERGENT B0 ;  /* 0x0000000000007941 */ /* 0x000fea0003800200 */
.L_x_19:
[----:B------:R-:W1:Y:S08]  /*0ed0*/  S2UR UR6, SR_CgaCtaId ;  /* 0x00000000000679c3 */ /* 0x000e700000008800 */
[----:B------:R-:W-:Y:S06]  /*0ee0*/  BAR.SYNC.DEFER_BLOCKING 0x0 ;  /* 0x0000000000007b1d */ /* 0x000fec0000010000 */
[----:B------:R-:W-:Y:S01]  /*0ef0*/  UMOV UR5, 0x400 ;  /* 0x0000040000057882 */ /* 0x000fe20000000000 */
[----:B------:R-:W-:Y:S01]  /*0f00*/  BSSY B2, `(.L_x_21) ;  /* 0x0000061000027945 */ /* 0x000fe20003800000 */
[----:B-1----:R-:W-:-:S06]  /*0f10*/  ULEA UR5, UR6, UR5, 0x18 ;  /* 0x0000000506057291 */ /* 0x002fcc000f8ec0ff */
[----:B------:R-:W-:-:S05]  /*0f20*/  IMAD.U32 R9, RZ, RZ, UR5 ;  /* 0x00000005ff097e24 */ /* 0x000fca000f8e00ff */
[----:B------:R-:W-:Y:S04]  /*0f30*/  LDS R5, [R9+0x14] ;  /* 0x0000140009057984 */ /* 0x000fe80000000800 */
[----:B------:R-:W1:Y:S02]  /*0f40*/  LDS R0, [R9+0x18] ;  /* 0x0000180009007984 */ /* 0x000e640000000800 */
[----:B-1----:R-:W-:-:S05]  /*0f50*/  IMAD.IADD R3, R0, 0x1, -R5 ;  /* 0x0000000100037824 */ /* 0x002fca00078e0a05 */
[----:B------:R-:W-:-:S13]  /*0f60*/  ISETP.GT.AND P0, PT, R2, R3, PT ;  /* 0x000000030200720c */ /* 0x000fda0003f04270 */
[----:B------:R-:W-:Y:S05]  /*0f70*/  @P0 BRA `(.L_x_22) ;  /* 0x0000000400640947 */ /* 0x000fea0003800000 */
[----:B------:R-:W1:Y:S02]  /*0f80*/  LDC.64 R8, c[0x0][0x380] ;  /* 0x0000e000ff087b82 */ /* 0x000e640000000a00 */
[----:B-1----:R-:W2:Y:S01]  /*0f90*/  LDG.E.64 R8, desc[UR8][R8.64+0x8] ;  /* 0x0000080808087981 */ /* 0x002ea2000c1e1b00 */
[----:B------:R-:W-:-:S05]  /*0fa0*/  IMAD.IADD R0, R2, 0x1, R5 ;  /* 0x0000000102007824 */ /* 0x000fca00078e0205 */
[----:B------:R-:W-:-:S05]  /*0fb0*/  LEA R0, R0, UR13, 0x2 ;  /* 0x0000000d00007c11 */ /* 0x000fca000f8e10ff */
[----:B------:R-:W2:Y:S02]  /*0fc0*/  LDS R3, [R0] ;  /* 0x0000000000037984 */ /* 0x000ea40000000800 */
[----:B--2---:R-:W-:-:S05]  /*0fd0*/  IMAD.WIDE R6, R3, 0x4, R8 ;  /* 0x0000000403067825 */ /* 0x004fca00078e0208 */
[----:B------:R-:W2:Y:S04]  /*0fe0*/  LD.E R5, desc[UR8][R6.64] ;  /* 0x0000000806057980 */ /* 0x000ea8000c101900 */
[----:B0-----:R-:W2:Y:S01]  /*0ff0*/  LD.E R4, desc[UR8][R6.64+0x4] ;  /* 0x0000040806047980 */ /* 0x001ea2000c101900 */
[----:B------:R-:W-:Y:S01]  /*1000*/  BSSY B1, `(.L_x_23) ;  /* 0x0000044000017945 */ /* 0x000fe20003800000 */
[----:B--2---:R-:W-:Y:S02]  /*1010*/  ISETP.GE.AND P0, PT, R5, R4, PT ;  /* 0x000000040500720c */ /* 0x004fe40003f06270 */
[----:B------:R-:W-:-:S11]  /*1020*/  LEA R4, R3, UR4, 0x2 ;  /* 0x0000000403047c11 */ /* 0x000fd6000f8e10ff */
[----:B------:R-:W-:Y:S05]  /*1030*/  @P0 BRA `(.L_x_24) ;  /* 0x0000000400000947 */ /* 0x000fea0003800000 */
[C---:B------:R-:W-:Y:S02]  /*1040*/  LEA R6, R3.reuse, UR10, 0x2 ;  /* 0x0000000a03067c11 */ /* 0x040fe4000f8e10ff */
[----:B------:R-:W-:-:S07]  /*1050*/  LEA R7, R3, UR11, 0x2 ;  /* 0x0000000b03077c11 */ /* 0x000fce000f8e10ff */
.L_x_31:
[----:B------:R-:W0:Y:S01]  /*1060*/  LDC.64 R14, c[0x0][0x380] ;  /* 0x0000e000ff0e7b82 */ /* 0x000e220000000a00 */
[----:B------:R-:W1:Y:S04]  /*1070*/  LDS R17, [R6] ;  /* 0x0000000006117984 */ /* 0x000e680000000800 */
[----:B0-----:R-:W2:Y:S04]  /*1080*/  LDG.E.64 R10, desc[UR8][R14.64+0x10] ;  /* 0x000010080e0a7981 */ /* 0x001ea8000c1e1b00 */
[----:B------:R-:W3:Y:S01]  /*1090*/  LDG.E.64 R12, desc[UR8][R14.64+0x18] ;  /* 0x000018080e0c7981 */ /* 0x000ee2000c1e1b00 */
[----:B--2---:R-:W-:-:S05]  /*10a0*/  IMAD.WIDE R10, R5, 0x4, R10 ;  /* 0x00000004050a7825 */ /* 0x004fca00078e020a */
[----:B------:R-:W2:Y:S01]  /*10b0*/  LD.E R22, desc[UR8][R10.64] ;  /* 0x000000080a167980 */ /* 0x000ea2000c101900 */
[----:B---3--:R-:W-:-:S06]  /*10c0*/  IMAD.WIDE R12, R5, 0x4, R12 ;  /* 0x00000004050c7825 */ /* 0x008fcc00078e020c */
[----:B------:R-:W1:Y:S01]  /*10d0*/  LD.E R12, desc[UR8][R12.64] ;  /* 0x000000080c0c7980 */ /* 0x000e62000c101900 */
[----:B------:R-:W-:Y:S05]  /*10e0*/  YIELD ;  /* 0x0000000000007946 */ /* 0x000fea0003800000 */
[----:B------:R-:W-:Y:S01]  /*10f0*/  BSSY.RECONVERGENT B0, `(.L_x_25) ;  /* 0x000002f000007945 */ /* 0x000fe20003800200 */
[----:B--2---:R-:W-:-:S06]  /*1100*/  LEA R0, R22, UR10, 0x2 ;  /* 0x0000000a16007c11 */ /* 0x004fcc000f8e10ff */
[----:B------:R-:W0:Y:S01]  /*1110*/  LDS R0, [R0] ;  /* 0x0000000000007984 */ /* 0x000e220000000800 */
[----:B-1----:R-:W-:-:S05]  /*1120*/  IMAD.IADD R17, R12, 0x1, R17 ;  /* 0x000000010c117824 */ /* 0x002fca00078e0211 */
[----:B0-----:R-:W-:-:S13]  /*1130*/  ISETP.NE.AND P0, PT, R0, R17, PT ;  /* 0x000000110000720c */ /* 0x001fda0003f05270 */
[----:B------:R-:W-:Y:S05]  /*1140*/  @P0 BRA `(.L_x_26) ;  /* 0x0000000000a40947 */ /* 0x000fea0003800000 */
[----:B------:R-:W-:-:S06]  /*1150*/  LEA R0, R22, UR11, 0x2 ;  /* 0x0000000b16007c11 */ /* 0x000fcc000f8e10ff */
[----:B------:R-:W0:Y:S02]  /*1160*/  LDS R0, [R0] ;  /* 0x0000000000007984 */ /* 0x000e240000000800 */
[----:B0-----:R-:W-:-:S13]  /*1170*/  ISETP.NE.AND P0, PT, R0, RZ, PT ;  /* 0x000000ff0000720c */ /* 0x001fda0003f05270 */
[----:B------:R-:W-:Y:S05]  /*1180*/  @!P0 BRA `(.L_x_26) ;  /* 0x0000000000948947 */ /* 0x000fea0003800000 */
[----:B------:R-:W0:Y:S01]  /*1190*/  I2F.F64 R26, R0 ;  /* 0x00000000001a7312 */ /* 0x000e220000201c00 */
[----:B------:R-:W1:Y:S01]  /*11a0*/  LDS R12, [R7] ;  /* 0x00000000070c7984 */ /* 0x000e620000000800 */
[----:B------:R-:W-:Y:S01]  /*11b0*/  IMAD.MOV.U32 R8, RZ, RZ, 0x1 ;  /* 0x00000001ff087424 */ /* 0x000fe200078e00ff */
[----:B------:R-:W-:Y:S05]  /*11c0*/  BSSY.RECONVERGENT B3, `(.L_x_27) ;  /* 0x0000013000037945 */ /* 0x000fea0003800200 */
[----:B0-----:R-:W0:Y:S02]  /*11d0*/  MUFU.RCP64H R9, R27 ;  /* 0x0000001b00097308 */ /* 0x001e240000001800 */
[----:B0-----:R-:W-:-:S08]  /*11e0*/  DFMA R10, -R26, R8, 1 ;  /* 0x3ff000001a0a742b */ /* 0x001fd00000000108 */
[----:B------:R-:W-:Y:S01]  /*11f0*/  DFMA R10, R10, R10, R10 ;  /* 0x0000000a0a0a722b */ /* 0x000fe2000000000a */
[----:B-1----:R-:W0:Y:S07]  /*1200*/  I2F.F64 R12, R12 ;  /* 0x0000000c000c7312 */ /* 0x002e2e0000201c00 */
[----:B------:R-:W-:-:S08]  /*1210*/  DFMA R10, R8, R10, R8 ;  /* 0x0000000a080a722b */ /* 0x000fd00000000008 */
[----:B------:R-:W-:Y:S01]  /*1220*/  DFMA R8, -R26, R10, 1 ;  /* 0x3ff000001a08742b */ /* 0x000fe2000000010a */
[----:B0-----:R-:W-:-:S07]  /*1230*/  FSETP.GEU.AND P1, PT, |R13|, 6.5827683646048100446e-37, PT ;  /* 0x036000000d00780b */ /* 0x001fce0003f2e200 */
[----:B------:R-:W-:-:S08]  /*1240*/  DFMA R8, R10, R8, R10 ;  /* 0x000000080a08722b */ /* 0x000fd0000000000a */
[----:B------:R-:W-:-:S08]  /*1250*/  DMUL R10, R12, R8 ;  /* 0x000000080c0a7228 */ /* 0x000fd00000000000 */
[----:B------:R-:W-:-:S08]  /*1260*/  DFMA R14, -R26, R10, R12 ;  /* 0x0000000a1a0e722b */ /* 0x000fd0000000010c */
[----:B------:R-:W-:-:S10]  /*1270*/  DFMA R8, R8, R14, R10 ;  /* 0x0000000e0808722b */ /* 0x000fd4000000000a */
[----:B------:R-:W-:-:S05]  /*1280*/  FFMA R0, RZ, R27, R9 ;  /* 0x0000001bff007223 */ /* 0x000fca0000000009 */
[----:B------:R-:W-:-:S13]  /*1290*/  FSETP.GT.AND P0, PT, |R0|, 1.469367938527859385e-39, PT ;  /* 0x001000000000780b */ /* 0x000fda0003f04200 */
[----:B------:R-:W-:Y:S05]  /*12a0*/  @P0 BRA P1, `(.L_x_28) ;  /* 0x0000000000100947 */ /* 0x000fea0000800000 */
[----:B------:R-:W-:-:S07]  /*12b0*/  MOV R0, 0x12d0 ;  /* 0x000012d000007802 */ /* 0x000fce0000000f00 */
[----:B------:R-:W-:Y:S05]  /*12c0*/  CALL.REL.NOINC `($__internal_0_$__cuda_sm20_div_rn_f64_full) ;  /* 0x0000000000bc7944 */ /* 0x000fea0003c00000 */
[----:B------:R-:W-:Y:S02]  /*12d0*/  IMAD.MOV.U32 R8, RZ, RZ, R16 ;  /* 0x000000ffff087224 */ /* 0x000fe400078e0010 */
[----:B------:R-:W-:-:S07]  /*12e0*/  IMAD.MOV.U32 R9, RZ, RZ, R17 ;  /* 0x000000ffff097224 */ /* 0x000fce00078e0011 */
.L_x_28:
[----:B------:R-:W-:Y:S05]  /*12f0*/  BSYNC.RECONVERGENT B3 ;  /* 0x0000000000037941 */ /* 0x000fea0003800200 */
.L_x_27:
[----:B------:R-:W-:Y:S01]  /*1300*/  LEA R22, R22, UR15, 0x2 ;  /* 0x0000000f16167c11 */ /* 0x000fe2000f8e10ff */
[----:B------:R-:W-:Y:S05]  /*1310*/  BSSY.RECONVERGENT B3, `(.L_x_29) ;  /* 0x000000a000037945 */ /* 0x000fea0003800200 */
[----:B------:R-:W0:Y:S02]  /*1320*/  LDS R22, [R22] ;  /* 0x0000000016167984 */ /* 0x000e240000000800 */
[----:B0-----:R-:W-:-:S04]  /*1330*/  FADD R0, R22, 1 ;  /* 0x3f80000016007421 */ /* 0x001fc80000000000 */
[----:B------:R-:W0:Y:S02]  /*1340*/  F2F.F64.F32 R10, R0 ;  /* 0x00000000000a7310 */ /* 0x000e240000201800 */
[----:B0-----:R-:W-:-:S10]  /*1350*/  DMUL R10, R10, R8 ;  /* 0x000000080a0a7228 */ /* 0x001fd40000000000 */
[----:B------:R0:W1:Y:S02]  /*1360*/  F2F.F32.F64 R11, R10 ;  /* 0x0000000a000b7310 */ /* 0x0000640000301000 */
.L_x_30:
[----:B------:R-:W1:Y:S02]  /*1370*/  LDS R8, [R4] ;  /* 0x0000000004087984 */ /* 0x000e640000000800 */
[----:B-1----:R-:W-:-:S05]  /*1380*/  FADD R9, R11, R8 ;  /* 0x000000080b097221 */ /* 0x002fca0000000000 */
[----:B------:R-:W1:Y:S02]  /*1390*/  ATOMS.CAST.SPIN P0, [R4], R8, R9 ;  /* 0x000000080400758d */ /* 0x000e640001800009 */
[----:B-1----:R-:W-:Y:S05]  /*13a0*/  @!P0 BRA `(.L_x_30) ;  /* 0xfffffffc00f08947 */ /* 0x002fea000383ffff */
[----:B------:R-:W-:Y:S05]  /*13b0*/  BSYNC.RECONVERGENT B3 ;  /* 0x0000000000037941 */ /* 0x000fea0003800200 */
.L_x_29:
[----:B------:R-:W1:Y:S02]  /*13c0*/  LDC.64 R8, c[0x0][0x380] ;  /* 0x0000e000ff087b82 */ /* 0x000e640000000a00 */
[----:B-1----:R-:W5:Y:S02]  /*13d0*/  LDG.E.64 R8, desc[UR8][R8.64+0x8] ;  /* 0x0000080808087981 */ /* 0x002f64000c1e1b00 */
.L_x_26:
[----:B------:R-:W-:Y:S05]  /*13e0*/  BSYNC.RECONVERGENT B0 ;  /* 0x0000000000007941 */ /* 0x000fea0003800200 */
.L_x_25:
[----:B0----5:R-:W-:-:S06]  /*13f0*/  IMAD.WIDE R10, R3, 0x4, R8 ;  /* 0x00000004030a7825 */ /* 0x021fcc00078e0208 */
[----:B------:R-:W2:Y:S01]  /*1400*/  LD.E R10, desc[UR8][R10.64+0x4] ;  /* 0x000004080a0a7980 */ /* 0x000ea2000c101900 */
[----:B------:R-:W-:-:S05]  /*1410*/  VIADD R5, R5, 0x1 ;  /* 0x0000000105057836 */ /* 0x000fca0000000000 */
[----:B--2---:R-:W-:-:S13]  /*1420*/  ISETP.GE.AND P0, PT, R5, R10, PT ;  /* 0x0000000a0500720c */ /* 0x004fda0003f06270 */
[----:B------:R-:W-:Y:S05]  /*1430*/  @!P0 BRA `(.L_x_31) ;  /* 0xfffffffc00088947 */ /* 0x000fea000383ffff */
.L_x_24:
[----:B------:R-:W-:Y:S05]  /*1440*/  BSYNC B1 ;  /* 0x0000000000017941 */ /* 0x000fea0003800000 */
.L_x_23:
[----:B------:R-:W0:Y:S01]  /*1450*/  S2UR UR6, SR_CgaCtaId ;  /* 0x00000000000679c3 */ /* 0x000e220000008800 */
[----:B------:R-:W-:Y:S02]  /*1460*/  UMOV UR5, 0x400 ;  /* 0x0000040000057882 */ /* 0x000fe40000000000 */
[----:B0-----:R-:W-:-:S06]  /*1470*/  ULEA UR5, UR6, UR5, 0x18 ;  /* 0x0000000506057291 */ /* 0x001fcc000f8ec0ff */
[----:B------:R-:W-:-:S05]  /*1480*/  IMAD.U32 R9, RZ, RZ, UR5 ;  /* 0x00000005ff097e24 */ /* 0x000fca000f8e00ff */
[----:B------:R-:W0:Y:S02]  /*1490*/  LDS R0, [R9] ;  /* 0x0000000009007984 */ /* 0x000e240000000800 */
[----:B0-----:R-:W-:-:S13]  /*14a0*/  ISETP.NE.AND P0, PT, R3, R0, PT ;  /* 0x000000000300720c */ /* 0x001fda0003f05270 */
[----:B------:R-:W-:Y:S05]  /*14b0*/  @!P0 BRA `(.L_x_22) ;  /* 0x0000000000148947 */ /* 0x000fea0003800000 */
[----:B------:R-:W0:Y:S01]  /*14c0*/  LDS R4, [R4] ;  /* 0x0000000004047984 */ /* 0x000e220000000800 */
[----:B------:R-:W1:Y:S02]  /*14d0*/  LDC.64 R6, c[0x0][0x388] ;  /* 0x0000e200ff067b82 */ /* 0x000e640000000a00 */
[----:B-1----:R-:W-:-:S04]  /*14e0*/  IMAD.WIDE R6, R3, 0x4, R6 ;  /* 0x0000000403067825 */ /* 0x002fc800078e0206 */
[----:B0-----:R-:W-:-:S05]  /*14f0*/  FMUL R3, R4, 0.5 ;  /* 0x3f00000004037820 */ /* 0x001fca0000400000 */
[----:B------:R1:W-:Y:S02]  /*1500*/  REDG.E.ADD.F32.FTZ.RN.STRONG.GPU desc[UR8][R6.64], R3 ;  /* 0x00000003060079a6 */ /* 0x0003e4000c12f308 */
.L_x_22:
[----:B------:R-:W-:Y:S05]  /*1510*/  BSYNC B2 ;  /* 0x0000000000027941 */ /* 0x000fea0003800000 */
.L_x_21:
[----:B------:R-:W-:Y:S01]  /*1520*/  ISETP.NE.AND P0, PT, R2, RZ, PT ;  /* 0x000000ff0200720c */ /* 0x000fe20003f05270 */
[----:B------:R-:W-:-:S12]  /*1530*/  WARPSYNC.ALL ;  /* 0x0000000000007948 */ /* 0x000fd80003800000 */
[----:B------:R-:W2:Y:S02]  /*1540*/  @!P0 LDS R0, [R9+0x10] ;  /* 0x0000100009008984 */ /* 0x000ea40000000800 */
[----:B--2---:R-:W-:-:S05]  /*1550*/  @!P0 VIADD R0, R0, 0xffffffff ;  /* 0xffffffff00008836 */ /* 0x004fca0000000000 */
[----:B------:R-:W-:Y:S01]  /*1560*/  @!P0 STS [R9+0x10], R0 ;  /* 0x0000100009008388 */ /* 0x000fe20000000800 */
[----:B------:R-:W-:Y:S06]  /*1570*/  BAR.SYNC.DEFER_BLOCKING 0x0 ;  /* 0x0000000000007b1d */ /* 0x000fec0000010000 */
[----:B-1----:R-:W1:Y:S02]  /*1580*/  LDS R3, [R9+0x10] ;  /* 0x0000100009037984 */ /* 0x002e640000000800 */
[----:B-1----:R-:W-:-:S13]  /*1590*/  ISETP.GT.AND P0, PT, R3, RZ, PT ;  /* 0x000000ff0300720c */ /* 0x002fda0003f04270 */
[----:B------:R-:W-:Y:S05]  /*15a0*/  @P0 BRA `(.L_x_32) ;  /* 0xfffffff8000c0947 */ /* 0x000fea000383ffff */
[----:B------:R-:W-:Y:S05]  /*15b0*/  EXIT ;  /* 0x000000000000794d */ /* 0x000fea0003800000 */
        .weak           $__internal_0_$__cuda_sm20_div_rn_f64_full
        .type           $__internal_0_$__cuda_sm20_div_rn_f64_full,@function
        .size           $__internal_0_$__cuda_sm20_div_rn_f64_full,(.L_x_50 - $__internal_0_$__cuda_sm20_div_rn_f64_full)
$__internal_0_$__cuda_sm20_div_rn_f64_full:
[C---:B------:R-:W-:Y:S01]  /*15c0*/  FSETP.GEU.AND P0, PT, |R27|.reuse, 1.469367938527859385e-39, PT ;  /* 0x001000001b00780b */ /* 0x040fe20003f0e200 */
[--C-:B------:R-:W-:Y:S01]  /*15d0*/  IMAD.MOV.U32 R10, RZ, RZ, R26.reuse ;  /* 0x000000ffff0a7224 */ /* 0x100fe200078e001a */
[----:B------:R-:W-:Y:S01]  /*15e0*/  LOP3.LUT R8, R27, 0x800fffff, RZ, 0xc0, !PT ;  /* 0x800fffff1b087812 */ /* 0x000fe200078ec0ff */
[----:B------:R-:W-:Y:S01]  /*15f0*/  IMAD.MOV.U32 R11, RZ, RZ, R27 ;  /* 0x000000ffff0b7224 */ /* 0x000fe200078e001b */
[C---:B------:R-:W-:Y:S01]  /*1600*/  FSETP.GEU.AND P2, PT, |R13|.reuse, 1.469367938527859385e-39, PT ;  /* 0x001000000d00780b */ /* 0x040fe20003f4e200 */
[----:B------:R-:W-:Y:S01]  /*1610*/  IMAD.MOV.U32 R14, RZ, RZ, 0x1 ;  /* 0x00000001ff0e7424 */ /* 0x000fe200078e00ff */
[----:B------:R-:W-:Y:S01]  /*1620*/  LOP3.LUT R9, R8, 0x3ff00000, RZ, 0xfc, !PT ;  /* 0x3ff0000008097812 */ /* 0x000fe200078efcff */
[----:B------:R-:W-:Y:S01]  /*1630*/  IMAD.MOV.U32 R8, RZ, RZ, R26 ;  /* 0x000000ffff087224 */ /* 0x000fe200078e001a */
[----:B------:R-:W-:Y:S01]  /*1640*/  LOP3.LUT R23, R13, 0x7ff00000, RZ, 0xc0, !PT ;  /* 0x7ff000000d177812 */ /* 0x000fe200078ec0ff */
[----:B------:R-:W-:Y:S01]  /*1650*/  IMAD.MOV.U32 R24, RZ, RZ, 0x1ca00000 ;  /* 0x1ca00000ff187424 */ /* 0x000fe200078e00ff */
[----:B------:R-:W-:Y:S01]  /*1660*/  LOP3.LUT R26, R27, 0x7ff00000, RZ, 0xc0, !PT ;  /* 0x7ff000001b1a7812 */ /* 0x000fe200078ec0ff */
[----:B------:R-:W-:Y:S02]  /*1670*/  BSSY.RECONVERGENT B4, `(.L_x_33) ;  /* 0x000004e000047945 */ /* 0x000fe40003800200 */
[----:B------:R-:W-:Y:S01]  /*1680*/  @!P0 DMUL R8, R10, 8.98846567431157953865e+307 ;  /* 0x7fe000000a088828 */ /* 0x000fe20000000000 */
[----:B------:R-:W-:Y:S01]  /*1690*/  ISETP.GE.U32.AND P1, PT, R23, R26, PT ;  /* 0x0000001a1700720c */ /* 0x000fe20003f26070 */
[----:B------:R-:W-:-:S02]  /*16a0*/  IMAD.MOV.U32 R25, RZ, RZ, R23 ;  /* 0x000000ffff197224 */ /* 0x000fc400078e0017 */
[----:B------:R-:W-:Y:S01]  /*16b0*/  @!P2 LOP3.LUT R18, R11, 0x7ff00000, RZ, 0xc0, !PT ;  /* 0x7ff000000b12a812 */ /* 0x000fe200078ec0ff */
[----:B------:R-:W-:Y:S01]  /*16c0*/  @!P2 IMAD.MOV.U32 R20, RZ, RZ, RZ ;  /* 0x000000ffff14a224 */ /* 0x000fe200078e00ff */
[----:B------:R-:W0:Y:S02]  /*16d0*/  MUFU.RCP64H R15, R9 ;  /* 0x00000009000f7308 */ /* 0x000e240000001800 */
[----:B------:R-:W-:Y:S02]  /*16e0*/  @!P2 ISETP.GE.U32.AND P3, PT, R23, R18, PT ;  /* 0x000000121700a20c */ /* 0x000fe40003f66070 */
[----:B------:R-:W-:Y:S02]  /*16f0*/  @!P0 LOP3.LUT R26, R9, 0x7ff00000, RZ, 0xc0, !PT ;  /* 0x7ff00000091a8812 */ /* 0x000fe400078ec0ff */
[----:B------:R-:W-:-:S03]  /*1700*/  @!P2 SEL R19, R24, 0x63400000, !P3 ;  /* 0x634000001813a807 */ /* 0x000fc60005800000 */
[----:B------:R-:W-:Y:S01]  /*1710*/  VIADD R27, R26, 0xffffffff ;  /* 0xffffffff1a1b7836 */ /* 0x000fe20000000000 */
[----:B------:R-:W-:-:S04]  /*1720*/  @!P2 LOP3.LUT R19, R19, 0x80000000, R13, 0xf8, !PT ;  /* 0x800000001313a812 */ /* 0x000fc800078ef80d */
[----:B------:R-:W-:Y:S01]  /*1730*/  @!P2 LOP3.LUT R21, R19, 0x100000, RZ, 0xfc, !PT ;  /* 0x001000001315a812 */ /* 0x000fe200078efcff */
[----:B0-----:R-:W-:-:S08]  /*1740*/  DFMA R16, R14, -R8, 1 ;  /* 0x3ff000000e10742b */ /* 0x001fd00000000808 */
[----:B------:R-:W-:-:S08]  /*1750*/  DFMA R16, R16, R16, R16 ;  /* 0x000000101010722b */ /* 0x000fd00000000010 */
[----:B------:R-:W-:Y:S01]  /*1760*/  DFMA R16, R14, R16, R14 ;  /* 0x000000100e10722b */ /* 0x000fe2000000000e */
[----:B------:R-:W-:Y:S01]  /*1770*/  SEL R15, R24, 0x63400000, !P1 ;  /* 0x63400000180f7807 */ /* 0x000fe20004800000 */
[----:B------:R-:W-:-:S03]  /*1780*/  IMAD.MOV.U32 R14, RZ, RZ, R12 ;  /* 0x000000ffff0e7224 */ /* 0x000fc600078e000c */
[----:B------:R-:W-:-:S03]  /*1790*/  LOP3.LUT R15, R15, 0x800fffff, R13, 0xf8, !PT ;  /* 0x800fffff0f0f7812 */ /* 0x000fc600078ef80d */
[----:B------:R-:W-:-:S03]  /*17a0*/  DFMA R18, R16, -R8, 1 ;  /* 0x3ff000001012742b */ /* 0x000fc60000000808 */
[----:B------:R-:W-:-:S05]  /*17b0*/  @!P2 DFMA R14, R14, 2, -R20 ;  /* 0x400000000e0ea82b */ /* 0x000fca0000000814 */
[----:B------:R-:W-:-:S05]  /*17c0*/  DFMA R16, R16, R18, R16 ;  /* 0x000000121010722b */ /* 0x000fca0000000010 */
[----:B------:R-:W-:-:S03]  /*17d0*/  @!P2 LOP3.LUT R25, R15, 0x7ff00000, RZ, 0xc0, !PT ;  /* 0x7ff000000f19a812 */ /* 0x000fc600078ec0ff */
[----:B------:R-:W-:Y:S02]  /*17e0*/  DMUL R18, R16, R14 ;  /* 0x0000000e10127228 */ /* 0x000fe40000000000 */
[----:B------:R-:W-:-:S05]  /*17f0*/  VIADD R20, R25, 0xffffffff ;  /* 0xffffffff19147836 */ /* 0x000fca0000000000 */
[----:B------:R-:W-:Y:S01]  /*1800*/  ISETP.GT.U32.AND P0, PT, R20, 0x7feffffe, PT ;  /* 0x7feffffe1400780c */ /* 0x000fe20003f04070 */
[----:B------:R-:W-:-:S03]  /*1810*/  DFMA R20, R18, -R8, R14 ;  /* 0x800000081214722b */ /* 0x000fc6000000000e */
[----:B------:R-:W-:-:S05]  /*1820*/  ISETP.GT.U32.OR P0, PT, R27, 0x7feffffe, P0 ;  /* 0x7feffffe1b00780c */ /* 0x000fca0000704470 */
[----:B------:R-:W-:-:S08]  /*1830*/  DFMA R20, R16, R20, R18 ;  /* 0x000000141014722b */ /* 0x000fd00000000012 */
[----:B------:R-:W-:Y:S05]  /*1840*/  @P0 BRA `(.L_x_34) ;  /* 0x00000000006c0947 */ /* 0x000fea0003800000 */
[----:B------:R-:W-:-:S04]  /*1850*/  LOP3.LUT R16, R11, 0x7ff00000, RZ, 0xc0, !PT ;  /* 0x7ff000000b107812 */ /* 0x000fc800078ec0ff */
[CC--:B------:R-:W-:Y:S02]  /*1860*/  VIADDMNMX R12, R23.reuse, -R16.reuse, 0xb9600000, !PT ;  /* 0xb9600000170c7446 */ /* 0x0c0fe40007800910 */
[----:B------:R-:W-:Y:S02]  /*1870*/  ISETP.GE.U32.AND P0, PT, R23, R16, PT ;  /* 0x000000101700720c */ /* 0x000fe40003f06070 */
[----:B------:R-:W-:Y:S02]  /*1880*/  VIMNMX R12, PT, PT, R12, 0x46a00000, PT ;  /* 0x46a000000c0c7848 */ /* 0x000fe40003fe0100 */
[----:B------:R-:W-:-:S05]  /*1890*/  SEL R13, R24, 0x63400000, !P0 ;  /* 0x63400000180d7807 */ /* 0x000fca0004000000 */
[----:B------:R-:W-:Y:S02]  /*18a0*/  IMAD.IADD R18, R12, 0x1, -R13 ;  /* 0x000000010c127824 */ /* 0x000fe400078e0a0d */
[----:B------:R-:W-:Y:S02]  /*18b0*/  IMAD.MOV.U32 R12, RZ, RZ, RZ ;  /* 0x000000ffff0c7224 */ /* 0x000fe400078e00ff */
[----:B------:R-:W-:-:S06]  /*18c0*/  VIADD R13, R18, 0x7fe00000 ;  /* 0x7fe00000120d7836 */ /* 0x000fcc0000000000 */
[----:B------:R-:W-:-:S10]  /*18d0*/  DMUL R16, R20, R12 ;  /* 0x0000000c14107228 */ /* 0x000fd40000000000 */
[----:B------:R-:W-:-:S13]  /*18e0*/  FSETP.GTU.AND P0, PT, |R17|, 1.469367938527859385e-39, PT ;  /* 0x001000001100780b */ /* 0x000fda0003f0c200 */
[----:B------:R-:W-:Y:S05]  /*18f0*/  @P0 BRA `(.L_x_35) ;  /* 0x0000000000940947 */ /* 0x000fea0003800000 */
[----:B------:R-:W-:Y:S01]  /*1900*/  DFMA R8, R20, -R8, R14 ;  /* 0x800000081408722b */ /* 0x000fe2000000000e */
[----:B------:R-:W-:-:S09]  /*1910*/  IMAD.MOV.U32 R12, RZ, RZ, RZ ;  /* 0x000000ffff0c7224 */ /* 0x000fd200078e00ff */
[C---:B------:R-:W-:Y:S02]  /*1920*/  FSETP.NEU.AND P0, PT, R9.reuse, RZ, PT ;  /* 0x000000ff0900720b */ /* 0x040fe40003f0d000 */
[----:B------:R-:W-:-:S04]  /*1930*/  LOP3.LUT R11, R9, 0x80000000, R11, 0x48, !PT ;  /* 0x80000000090b7812 */ /* 0x000fc800078e480b */
[----:B------:R-:W-:-:S07]  /*1940*/  LOP3.LUT R13, R11, R13, RZ, 0xfc, !PT ;  /* 0x0000000d0b0d7212 */ /* 0x000fce00078efcff */
[----:B------:R-:W-:Y:S05]  /*1950*/  @!P0 BRA `(.L_x_35) ;  /* 0x00000000007c8947 */ /* 0x000fea0003800000 */
[----:B------:R-:W-:Y:S01]  /*1960*/  IMAD.MOV R9, RZ, RZ, -R18 ;  /* 0x000000ffff097224 */ /* 0x000fe200078e0a12 */
[----:B------:R-:W-:Y:S01]  /*1970*/  DMUL.RP R12, R20, R12 ;  /* 0x0000000c140c7228 */ /* 0x000fe20000008000 */
[----:B------:R-:W-:-:S06]  /*1980*/  IMAD.MOV.U32 R8, RZ, RZ, RZ ;  /* 0x000000ffff087224 */ /* 0x000fcc00078e00ff */
[----:B------:R-:W-:-:S03]  /*1990*/  DFMA R8, R16, -R8, R20 ;  /* 0x800000081008722b */ /* 0x000fc60000000014 */
[----:B------:R-:W-:-:S03]  /*19a0*/  LOP3.LUT R11, R13, R11, RZ, 0x3c, !PT ;  /* 0x0000000b0d0b7212 */ /* 0x000fc600078e3cff */
[----:B------:R-:W-:-:S04]  /*19b0*/  IADD3 R8, PT, PT, -R18, -0x43300000, RZ ;  /* 0xbcd0000012087810 */ /* 0x000fc80007ffe1ff */
[----:B------:R-:W-:-:S04]  /*19c0*/  FSETP.NEU.AND P0, PT, |R9|, R8, PT ;  /* 0x000000080900720b */ /* 0x000fc80003f0d200 */
[----:B------:R-:W-:Y:S02]  /*19d0*/  FSEL R16, R12, R16, !P0 ;  /* 0x000000100c107208 */ /* 0x000fe40004000000 */
[----:B------:R-:W-:Y:S01]  /*19e0*/  FSEL R17, R11, R17, !P0 ;  /* 0x000000110b117208 */ /* 0x000fe20004000000 */
[----:B------:R-:W-:Y:S06]  /*19f0*/  BRA `(.L_x_35) ;  /* 0x0000000000547947 */ /* 0x000fec0003800000 */
.L_x_34:
[----:B------:R-:W-:-:S14]  /*1a00*/  DSETP.NAN.AND P0, PT, R12, R12, PT ;  /* 0x0000000c0c00722a */ /* 0x000fdc0003f08000 */
[----:B------:R-:W-:Y:S05]  /*1a10*/  @P0 BRA `(.L_x_36) ;  /* 0x0000000000440947 */ /* 0x000fea0003800000 */
[----:B------:R-:W-:-:S14]  /*1a20*/  DSETP.NAN.AND P0, PT, R10, R10, PT ;  /* 0x0000000a0a00722a */ /* 0x000fdc0003f08000 */
[----:B------:R-:W-:Y:S05]  /*1a30*/  @P0 BRA `(.L_x_37) ;  /* 0x0000000000300947 */ /* 0x000fea0003800000 */
[----:B------:R-:W-:Y:S01]  /*1a40*/  ISETP.NE.AND P0, PT, R25, R26, PT ;  /* 0x0000001a1900720c */ /* 0x000fe20003f05270 */
[----:B------:R-:W-:Y:S02]  /*1a50*/  IMAD.MOV.U32 R16, RZ, RZ, 0x0 ;  /* 0x00000000ff107424 */ /* 0x000fe400078e00ff */
[----:B------:R-:W-:-:S10]  /*1a60*/  IMAD.MOV.U32 R17, RZ, RZ, -0x80000 ;  /* 0xfff80000ff117424 */ /* 0x000fd400078e00ff */
[----:B------:R-:W-:Y:S05]  /*1a70*/  @!P0 BRA `(.L_x_35) ;  /* 0x0000000000348947 */ /* 0x000fea0003800000 */
[----:B------:R-:W-:Y:S02]  /*1a80*/  ISETP.NE.AND P0, PT, R25, 0x7ff00000, PT ;  /* 0x7ff000001900780c */ /* 0x000fe40003f05270 */
[----:B------:R-:W-:Y:S02]  /*1a90*/  LOP3.LUT R17, R13, 0x80000000, R11, 0x48, !PT ;  /* 0x800000000d117812 */ /* 0x000fe400078e480b */
[----:B------:R-:W-:-:S13]  /*1aa0*/  ISETP.EQ.OR P0, PT, R26, RZ, !P0 ;  /* 0x000000ff1a00720c */ /* 0x000fda0004702670 */
[----:B------:R-:W-:Y:S01]  /*1ab0*/  @P0 LOP3.LUT R8, R17, 0x7ff00000, RZ, 0xfc, !PT ;  /* 0x7ff0000011080812 */ /* 0x000fe200078efcff */
[----:B------:R-:W-:Y:S02]  /*1ac0*/  @!P0 IMAD.MOV.U32 R16, RZ, RZ, RZ ;  /* 0x000000ffff108224 */ /* 0x000fe400078e00ff */
[----:B------:R-:W-:Y:S02]  /*1ad0*/  @P0 IMAD.MOV.U32 R16, RZ, RZ, RZ ;  /* 0x000000ffff100224 */ /* 0x000fe400078e00ff */
[----:B------:R-:W-:Y:S01]  /*1ae0*/  @P0 IMAD.MOV.U32 R17, RZ, RZ, R8 ;  /* 0x000000ffff110224 */ /* 0x000fe200078e0008 */
[----:B------:R-:W-:Y:S06]  /*1af0*/  BRA `(.L_x_35) ;  /* 0x0000000000147947 */ /* 0x000fec0003800000 */
.L_x_37:
[----:B------:R-:W-:Y:S01]  /*1b00*/  LOP3.LUT R17, R11, 0x80000, RZ, 0xfc, !PT ;  /* 0x000800000b117812 */ /* 0x000fe200078efcff */
[----:B------:R-:W-:Y:S01]  /*1b10*/  IMAD.MOV.U32 R16, RZ, RZ, R10 ;  /* 0x000000ffff107224 */ /* 0x000fe200078e000a */
[----:B------:R-:W-:Y:S06]  /*1b20*/  BRA `(.L_x_35) ;  /* 0x0000000000087947 */ /* 0x000fec0003800000 */
.L_x_36:
[----:B------:R-:W-:Y:S01]  /*1b30*/  LOP3.LUT R17, R13, 0x80000, RZ, 0xfc, !PT ;  /* 0x000800000d117812 */ /* 0x000fe200078efcff */
[----:B------:R-:W-:-:S07]  /*1b40*/  IMAD.MOV.U32 R16, RZ, RZ, R12 ;  /* 0x000000ffff107224 */ /* 0x000fce00078e000c */
.L_x_35:
[----:B------:R-:W-:Y:S05]  /*1b50*/  BSYNC.RECONVERGENT B4 ;  /* 0x0000000000047941 */ /* 0x000fea0003800200 */
.L_x_33:
[----:B------:R-:W-:Y:S02]  /*1b60*/  IMAD.MOV.U32 R8, RZ, RZ, R0 ;  /* 0x000000ffff087224 */ /* 0x000fe400078e0000 */
[----:B------:R-:W-:-:S04]  /*1b70*/  IMAD.MOV.U32 R9, RZ, RZ, 0x0 ;  /* 0x00000000ff097424 */ /* 0x000fc800078e00ff */
[----:B------:R-:W-:Y:S05]  /*1b80*/  RET.REL.NODEC R8 `(_Z6kernelP5GraphPfPii) ;  /* 0xffffffe4081c7950 */ /* 0x000fea0003c3ffff */
.L_x_38:
[----:B------:R-:W-:-:S00]  /*1b90*/  BRA `(.L_x_38) ;  /* 0xfffffffc00fc7947 */ /* 0x000fc0000383ffff */
[----:B------:R-:W-:-:S00]  /*1ba0*/  NOP ;  /* 0x0000000000007918 */ /* 0x000fc00000000000 */
        /* <DEDUP_REMOVED lines=13> */
.L_x_50:


//--------------------- .text._Z9cal_deltaP5GraphPi --------------------------
	.section	.text._Z9cal_deltaP5GraphPi,"ax",@progbits
	.align	128
        .global         _Z9cal_deltaP5GraphPi
        .type           _Z9cal_deltaP5GraphPi,@function
        .size           _Z9cal_deltaP5GraphPi,(.L_x_52 - _Z9cal_deltaP5GraphPi)
        .other          _Z9cal_deltaP5GraphPi,@"STO_CUDA_ENTRY STV_DEFAULT"
_Z9cal_deltaP5GraphPi:
.text._Z9cal_deltaP5GraphPi:
[----:B------:R-:W-:Y:S08]  /*0000*/  LDC R1, c[0x0][0x37c] ;  /* 0x0000df00ff017b82 */ /* 0x000ff00000000800 */
[----:B------:R-:W0:Y:S01]  /*0010*/  LDC.64 R4, c[0x0][0x380] ;  /* 0x0000e000ff047b82 */ /* 0x000e220000000a00 */
[----:B------:R-:W0:Y:S02]  /*0020*/  LDCU.64 UR4, c[0x0][0x358] ;  /* 0x00006b00ff0477ac */ /* 0x000e240008000a00 */
[----:B0-----:R-:W2:Y:S01]  /*0030*/  LDG.E.64 R2, desc[UR4][R4.64+0x8] ;  /* 0x0000080404027981 */ /* 0x001ea2000c1e1b00 */
[----:B------:R-:W2:Y:S02]  /*0040*/  S2R R0, SR_TID.X ;  /* 0x0000000000007919 */ /* 0x000ea40000002100 */
[----:B--2---:R-:W-:-:S05]  /*0050*/  IMAD.WIDE.U32 R2, R0, 0x4, R2 ;  /* 0x0000000400027825 */ /* 0x004fca00078e0002 */
[----:B------:R-:W2:Y:S04]  /*0060*/  LDG.E R9, desc[UR4][R2.64] ;  /* 0x0000000402097981 */ /* 0x000ea8000c1e1900 */
[----:B------:R-:W2:Y:S01]  /*0070*/  LDG.E R6, desc[UR4][R2.64+0x4] ;  /* 0x0000040402067981 */ /* 0x000ea2000c1e1900 */
[----:B------:R-:W-:Y:S01]  /*0080*/  BSSY.RECONVERGENT B0, `(.L_x_39) ;  /* 0x000005e000007945 */ /* 0x000fe20003800200 */
[----:B------:R-:W-:Y:S01]  /*0090*/  IMAD.MOV.U32 R8, RZ, RZ, 0x7fffffff ;  /* 0x7fffffffff087424 */ /* 0x000fe200078e00ff */
[----:B--2---:R-:W-:-:S13]  /*00a0*/  ISETP.GE.AND P0, PT, R9, R6, PT ;  /* 0x000000060900720c */ /* 0x004fda0003f06270 */
[----:B------:R-:W-:Y:S05]  /*00b0*/  @P0 BRA `(.L_x_40) ;  /* 0x0000000400680947 */ /* 0x000fea0003800000 */
[----:B------:R0:W5:Y:S01]  /*00c0*/  LDG.E.64 R2, desc[UR4][R4.64+0x18] ;  /* 0x0000180404027981 */ /* 0x000162000c1e1b00 */
[----:B------:R-:W-:Y:S01]  /*00d0*/  VIADDMNMX R6, R9, 0x1, R6, !PT ;  /* 0x0000000109067846 */ /* 0x000fe20007800106 */
[----:B------:R-:W-:Y:S01]  /*00e0*/  BSSY.RECONVERGENT B1, `(.L_x_41) ;  /* 0x000002a000017945 */ /* 0x000fe20003800200 */
[----:B------:R-:W-:-:S03]  /*00f0*/  IMAD.MOV.U32 R8, RZ, RZ, 0x7fffffff ;  /* 0x7fffffffff087424 */ /* 0x000fc600078e00ff */
[----:B------:R-:W-:Y:S02]  /*0100*/  IMAD.IADD R10, R6, 0x1, -R9 ;  /* 0x00000001060a7824 */ /* 0x000fe400078e0a09 */
[----:B------:R-:W-:-:S03]  /*0110*/  IMAD.IADD R6, R9, 0x1, -R6 ;  /* 0x0000000109067824 */ /* 0x000fc600078e0a06 */
[----:B------:R-:W-:Y:S02]  /*0120*/  LOP3.LUT R11, R10, 0xf, RZ, 0xc0, !PT ;  /* 0x0000000f0a0b7812 */ /* 0x000fe400078ec0ff */
[----:B------:R-:W-:Y:S02]  /*0130*/  ISETP.GT.U32.AND P1, PT, R6, -0x10, PT ;  /* 0xfffffff00600780c */ /* 0x000fe40003f24070 */
[----:B------:R-:W-:-:S11]  /*0140*/  ISETP.NE.AND P0, PT, R11, RZ, PT ;  /* 0x000000ff0b00720c */ /* 0x000fd60003f05270 */
[----:B0-----:R-:W-:Y:S05]  /*0150*/  @P1 BRA `(.L_x_42) ;  /* 0x0000000000881947 */ /* 0x001fea0003800000 */
[----:B-----5:R-:W-:Y:S01]  /*0160*/  IADD3 R4, P1, PT, R2, 0x20, RZ ;  /* 0x0000002002047810 */ /* 0x020fe20007f3e0ff */
[----:B------:R-:W-:Y:S01]  /*0170*/  IMAD.MOV.U32 R8, RZ, RZ, 0x7fffffff ;  /* 0x7fffffffff087424 */ /* 0x000fe200078e00ff */
[----:B------:R-:W-:-:S03]  /*0180*/  LOP3.LUT R13, R10, 0xfffffff0, RZ, 0xc0, !PT ;  /* 0xfffffff00a0d7812 */ /* 0x000fc600078ec0ff */
[----:B------:R-:W-:Y:S02]  /*0190*/  IMAD.X R5, RZ, RZ, R3, P1 ;  /* 0x000000ffff057224 */ /* 0x000fe400008e0603 */
[----:B------:R-:W-:-:S07]  /*01a0*/  IMAD.MOV R13, RZ, RZ, -R13 ;  /* 0x000000ffff0d7224 */ /* 0x000fce00078e0a0d */
.L_x_43:
[----:B------:R-:W-:-:S05]  /*01b0*/  IMAD.WIDE R6, R9, 0x4, R4 ;  /* 0x0000000409067825 */ /* 0x000fca00078e0204 */
[----:B------:R-:W2:Y:S04]  /*01c0*/  LDG.E R23, desc[UR4][R6.64+-0x20] ;  /* 0xffffe00406177981 */ /* 0x000ea8000c1e1900 */
[----:B------:R-:W2:Y:S04]  /*01d0*/  LDG.E R20, desc[UR4][R6.64+-0x1c] ;  /* 0xffffe40406147981 */ /* 0x000ea8000c1e1900 */
[----:B------:R-:W3:Y:S04]  /*01e0*/  LDG.E R27, desc[UR4][R6.64+-0x18] ;  /* 0xffffe804061b7981 */ /* 0x000ee8000c1e1900 */
[----:B------:R-:W3:Y:S04]  /*01f0*/  LDG.E R24, desc[UR4][R6.64+-0x14] ;  /* 0xffffec0406187981 */ /* 0x000ee8000c1e1900 */
[----:B------:R-:W4:Y:S04]  /*0200*/  LDG.E R18, desc[UR4][R6.64+-0x10] ;  /* 0xfffff00406127981 */ /* 0x000f28000c1e1900 */
[----:B------:R-:W4:Y:S04]  /*0210*/  LDG.E R21, desc[UR4][R6.64+-0xc] ;  /* 0xfffff40406157981 */ /* 0x000f28000c1e1900 */
[----:B------:R-:W5:Y:S04]  /*0220*/  LDG.E R19, desc[UR4][R6.64+-0x8] ;  /* 0xfffff80406137981 */ /* 0x000f68000c1e1900 */
[----:B------:R-:W5:Y:S04]  /*0230*/  LDG.E R16, desc[UR4][R6.64+-0x4] ;  /* 0xfffffc0406107981 */ /* 0x000f68000c1e1900 */
[----:B------:R-:W5:Y:S04]  /*0240*/  LDG.E R17, desc[UR4][R6.64] ;  /* 0x0000000406117981 */ /* 0x000f68000c1e1900 */
[----:B------:R-:W5:Y:S04]  /*0250*/  LDG.E R14, desc[UR4][R6.64+0x4] ;  /* 0x00000404060e7981 */ /* 0x000f68000c1e1900 */
[----:B------:R-:W5:Y:S04]  /*0260*/  LDG.E R15, desc[UR4][R6.64+0x8] ;  /* 0x00000804060f7981 */ /* 0x000f68000c1e1900 */
[----:B------:R-:W5:Y:S04]  /*0270*/  LDG.E R12, desc[UR4][R6.64+0xc] ;  /* 0x00000c04060c7981 */ /* 0x000f68000c1e1900 */
[----:B------:R-:W5:Y:S01]  /*0280*/  LDG.E R25, desc[UR4][R6.64+0x1c] ;  /* 0x00001c0406197981 */ /* 0x000f62000c1e1900 */
[----:B--2---:R-:W-:-:S03]  /*0290*/  VIMNMX3 R22, R8, R23, R20, PT ;  /* 0x000000170816720f */ /* 0x004fc60003800114 */
[----:B------:R-:W2:Y:S04]  /*02a0*/  LDG.E R23, desc[UR4][R6.64+0x10] ;  /* 0x0000100406177981 */ /* 0x000ea8000c1e1900 */
[----:B------:R-:W2:Y:S04]  /*02b0*/  LDG.E R20, desc[UR4][R6.64+0x14] ;  /* 0x0000140406147981 */ /* 0x000ea8000c1e1900 */
[----:B------:R-:W2:Y:S01]  /*02c0*/  LDG.E R8, desc[UR4][R6.64+0x18] ;  /* 0x0000180406087981 */ /* 0x000ea2000c1e1900 */
[----:B---3--:R-:W-:Y:S01]  /*02d0*/  VIMNMX3 R22, R22, R27, R24, PT ;  /* 0x0000001b1616720f */ /* 0x008fe20003800118 */
[----:B------:R-:W-:-:S03]  /*02e0*/  VIADD R13, R13, 0x10 ;  /* 0x000000100d0d7836 */ /* 0x000fc60000000000 */
[----:B----4-:R-:W-:Y:S02]  /*02f0*/  VIMNMX3 R18, R22, R18, R21, PT ;  /* 0x000000121612720f */ /* 0x010fe40003800115 */
[----:B------:R-:W-:Y:S02]  /*0300*/  ISETP.NE.AND P1, PT, R13, RZ, PT ;  /* 0x000000ff0d00720c */ /* 0x000fe40003f25270 */
[----:B-----5:R-:W-:-:S04]  /*0310*/  VIMNMX3 R16, R18, R19, R16, PT ;  /* 0x000000131210720f */ /* 0x020fc80003800110 */
[----:B------:R-:W-:-:S04]  /*0320*/  VIMNMX3 R14, R16, R17, R14, PT ;  /* 0x00000011100e720f */ /* 0x000fc8000380010e */
[----:B------:R-:W-:Y:S01]  /*0330*/  VIMNMX3 R12, R14, R15, R12, PT ;  /* 0x0000000f0e0c720f */ /* 0x000fe2000380010c */
[----:B------:R-:W-:-:S03]  /*0340*/  VIADD R9, R9, 0x10 ;  /* 0x0000001009097836 */ /* 0x000fc60000000000 */
[----:B--2---:R-:W-:-:S04]  /*0350*/  VIMNMX3 R12, R12, R23, R20, PT ;  /* 0x000000170c0c720f */ /* 0x004fc80003800114 */
[----:B------:R-:W-:Y:S01]  /*0360*/  VIMNMX3 R8, R12, R8, R25, PT ;  /* 0x000000080c08720f */ /* 0x000fe20003800119 */
[----:B------:R-:W-:Y:S06]  /*0370*/  @P1 BRA `(.L_x_43) ;  /* 0xfffffffc008c1947 */ /* 0x000fec000383ffff */
.L_x_42:
[----:B------:R-:W-:Y:S05]  /*0380*/  BSYNC.RECONVERGENT B1 ;  /* 0x0000000000017941 */ /* 0x000fea0003800200 */
.L_x_41:
[----:B------:R-:W-:Y:S05]  /*0390*/  @!P0 BRA `(.L_x_40) ;  /* 0x0000000000b08947 */ /* 0x000fea0003800000 */
[----:B------:R-:W-:Y:S01]  /*03a0*/  ISETP.GE.U32.AND P0, PT, R11, 0x8, PT ;  /* 0x000000080b00780c */ /* 0x000fe20003f06070 */
[----:B------:R-:W-:Y:S01]  /*03b0*/  BSSY.RECONVERGENT B1, `(.L_x_44) ;  /* 0x0000012000017945 */ /* 0x000fe20003800200 */
[----:B------:R-:W-:-:S04]  /*03c0*/  LOP3.LUT R17, R10, 0x7, RZ, 0xc0, !PT ;  /* 0x000000070a117812 */ /* 0x000fc800078ec0ff */
[----:B------:R-:W-:-:S07]  /*03d0*/  ISETP.NE.AND P1, PT, R17, RZ, PT ;  /* 0x000000ff1100720c */ /* 0x000fce0003f25270 */
[----:B------:R-:W-:Y:S06]  /*03e0*/  @!P0 BRA `(.L_x_45) ;  /* 0x0000000000388947 */ /* 0x000fec0003800000 */
[----:B-----5:R-:W-:-:S05]  /*03f0*/  IMAD.WIDE R4, R9, 0x4, R2 ;  /* 0x0000000409047825 */ /* 0x020fca00078e0202 */
[----:B------:R-:W2:Y:S04]  /*0400*/  LDG.E R7, desc[UR4][R4.64] ;  /* 0x0000000404077981 */ /* 0x000ea8000c1e1900 */
[----:B------:R-:W2:Y:S04]  /*0410*/  LDG.E R6, desc[UR4][R4.64+0x4] ;  /* 0x0000040404067981 */ /* 0x000ea8000c1e1900 */
[----:B------:R-:W3:Y:S04]  /*0420*/  LDG.E R11, desc[UR4][R4.64+0x8] ;  /* 0x00000804040b7981 */ /* 0x000ee8000c1e1900 */
[----:B------:R-:W3:Y:S04]  /*0430*/  LDG.E R12, desc[UR4][R4.64+0xc] ;  /* 0x00000c04040c7981 */ /* 0x000ee8000c1e1900 */
[----:B------:R-:W4:Y:S04]  /*0440*/  LDG.E R13, desc[UR4][R4.64+0x10] ;  /* 0x00001004040d7981 */ /* 0x000f28000c1e1900 */
[----:B------:R-:W4:Y:S04]  /*0450*/  LDG.E R14, desc[UR4][R4.64+0x14] ;  /* 0x00001404040e7981 */ /* 0x000f28000c1e1900 */
[----:B------:R-:W4:Y:S04]  /*0460*/  LDG.E R15, desc[UR4][R4.64+0x18] ;  /* 0x00001804040f7981 */ /* 0x000f28000c1e1900 */
[----:B------:R-:W4:Y:S01]  /*0470*/  LDG.E R16, desc[UR4][R4.64+0x1c] ;  /* 0x00001c0404107981 */ /* 0x000f22000c1e1900 */
[----:B------:R-:W-:Y:S01]  /*0480*/  VIADD R9, R9, 0x8 ;  /* 0x0000000809097836 */ /* 0x000fe20000000000 */
[----:B--2---:R-:W-:-:S04]  /*0490*/  VIMNMX3 R6, R8, R7, R6, PT ;  /* 0x000000070806720f */ /* 0x004fc80003800106 */
[----:B---3--:R-:W-:-:S04]  /*04a0*/  VIMNMX3 R6, R6, R11, R12, PT ;  /* 0x0000000b0606720f */ /* 0x008fc8000380010c */
[----:B----4-:R-:W-:-:S04]  /*04b0*/  VIMNMX3 R6, R6, R13, R14, PT ;  /* 0x0000000d0606720f */ /* 0x010fc8000380010e */
[----:B------:R-:W-:-:S07]  /*04c0*/  VIMNMX3 R8, R6, R15, R16, PT ;  /* 0x0000000f0608720f */ /* 0x000fce0003800110 */
.L_x_45:
[----:B------:R-:W-:Y:S05]  /*04d0*/  BSYNC.RECONVERGENT B1 ;  /* 0x0000000000017941 */ /* 0x000fea0003800200 */
.L_x_44:
        /* <DEDUP_REMOVED lines=10> */
[----:B------:R-:W3:Y:S01]  /*0580*/  LDG.E R11, desc[UR4][R4.64+0xc] ;  /* 0x00000c04040b7981 */ /* 0x000ee2000c1e1900 */
[----:B------:R-:W-:Y:S01]  /*0590*/  VIADD R9, R9, 0x4 ;  /* 0x0000000409097836 */ /* 0x000fe20000000000 */
[----:B--2---:R-:W-:-:S04]  /*05a0*/  VIMNMX3 R7, R8, R7, R10, PT ;  /* 0x000000070807720f */ /* 0x004fc8000380010a */
[----:B---3--:R-:W-:-:S07]  /*05b0*/  VIMNMX3 R8, R7, R12, R11, PT ;  /* 0x0000000c0708720f */ /* 0x008fce000380010b */
.L_x_47:
[----:B------:R-:W-:Y:S05]  /*05c0*/  BSYNC.RECONVERGENT B1 ;  /* 0x0000000000017941 */ /* 0x000fea0003800200 */
.L_x_46:
[----:B------:R-:W-:Y:S05]  /*05d0*/  @!P1 BRA `(.L_x_40) ;  /* 0x0000000000209947 */ /* 0x000fea0003800000 */
[----:B------:R-:W-:-:S07]  /*05e0*/  IMAD.MOV R6, RZ, RZ, -R6 ;  /* 0x000000ffff067224 */ /* 0x000fce00078e0a06 */
.L_x_48:
[----:B-----5:R-:W-:-:S06]  /*05f0*/  IMAD.WIDE R4, R9, 0x4, R2 ;  /* 0x0000000409047825 */ /* 0x020fcc00078e0202 */
[----:B------:R-:W2:Y:S01]  /*0600*/  LDG.E R5, desc[UR4][R4.64] ;  /* 0x0000000404057981 */ /* 0x000ea2000c1e1900 */
[----:B------:R-:W-:Y:S02]  /*0610*/  VIADD R6, R6, 0x1 ;  /* 0x0000000106067836 */ /* 0x000fe40000000000 */
[----:B------:R-:W-:-:S03]  /*0620*/  VIADD R9, R9, 0x1 ;  /* 0x0000000109097836 */ /* 0x000fc60000000000 */
[----:B------:R-:W-:Y:S02]  /*0630*/  ISETP.NE.AND P0, PT, R6, RZ, PT ;  /* 0x000000ff0600720c */ /* 0x000fe40003f05270 */
[----:B--2---:R-:W-:-:S11]  /*0640*/  VIMNMX R8, PT, PT, R5, R8, PT ;  /* 0x0000000805087248 */ /* 0x004fd60003fe0100 */
[----:B------:R-:W-:Y:S05]  /*0650*/  @P0 BRA `(.L_x_48) ;  /* 0xfffffffc00e40947 */ /* 0x000fea000383ffff */
.L_x_40:
[----:B------:R-:W-:Y:S05]  /*0660*/  BSYNC.RECONVERGENT B0 ;  /* 0x0000000000007941 */ /* 0x000fea0003800200 */
.L_x_39:
[----:B-----5:R-:W0:Y:S02]  /*0670*/  LDC.64 R2, c[0x0][0x388] ;  /* 0x0000e200ff027b82 */ /* 0x020e240000000a00 */
[----:B0-----:R-:W-:-:S05]  /*0680*/  IMAD.WIDE.U32 R2, R0, 0x4, R2 ;  /* 0x0000000400027825 */ /* 0x001fca00078e0002 */
[----:B------:R-:W-:Y:S01]  /*0690*/  STG.E desc[UR4][R2.64], R8 ;  /* 0x0000000802007986 */ /* 0x000fe2000c101904 */
[----:B------:R-:W-:Y:S05]  /*06a0*/  EXIT ;  /* 0x000000000000794d */ /* 0x000fea0003800000 */
.L_x_49:
        /* <DEDUP_REMOVED lines=13> */
.L_x_52:


//--------------------- .nv.shared._Z6kernelP5GraphPfPii --------------------------
	.section	.nv.shared._Z6kernelP5GraphPfPii,"aw",@nobits
	.sectionflags	@""
	.align	16
.nv.shared._Z6kernelP5GraphPfPii:
	.zero		1056


//--------------------- .nv.shared.reserved.0     --------------------------
	.section	.nv.shared.reserved.0,"aw",@nobits
	.weak		__nv_reservedSMEM_offset_0_alias
	.size		__nv_reservedSMEM_offset_0_alias, 0, 64
	.other		__nv_reservedSMEM_offset_0_alias,@"STO_CUDA_RESERVED_SHARED STV_DEFAULT"
__nv_reservedSMEM_offset_0_alias:
	.zero		0
	.zero		64


//--------------------- .nv.shared._Z9cal_deltaP5GraphPi --------------------------
	.section	.nv.shared._Z9cal_deltaP5GraphPi,"aw",@nobits
	.sectionflags	@""
	.align	16
	.zero		1024


//--------------------- .nv.constant0._Z6kernelP5GraphPfPii --------------------------
	.section	.nv.constant0._Z6kernelP5GraphPfPii,"a",@progbits
	.sectionflags	@""
	.align	4
.nv.constant0._Z6kernelP5GraphPfPii:
	.zero		924


//--------------------- .nv.constant0._Z9cal_deltaP5GraphPi --------------------------
	.section	.nv.constant0._Z9cal_deltaP5GraphPi,"a",@progbits
	.sectionflags	@""
	.align	4
.nv.constant0._Z9cal_deltaP5GraphPi:
	.zero		912


//--------------------- SYMBOLS --------------------------

	.type		.nv.reservedSmem.offset0,@object
	.size		.nv.reservedSmem.offset0,0x4
	.type		.nv.reservedSmem.cap,@object
	.size		.nv.reservedSmem.cap,0x4
